//
// Generated by NVIDIA NVVM Compiler
//
// Compiler Build ID: CL-36424714
// Cuda compilation tools, release 13.0, V13.0.88
// Based on NVVM 20.0.0
//

.version 9.0
.target sm_100
.address_size 64

	// .globl	_Z22softmax_forward_kernelPfS_iii

.visible .entry _Z22softmax_forward_kernelPfS_iii(
	.param .u64 .ptr .align 1 _Z22softmax_forward_kernelPfS_iii_param_0,
	.param .u64 .ptr .align 1 _Z22softmax_forward_kernelPfS_iii_param_1,
	.param .u32 _Z22softmax_forward_kernelPfS_iii_param_2,
	.param .u32 _Z22softmax_forward_kernelPfS_iii_param_3,
	.param .u32 _Z22softmax_forward_kernelPfS_iii_param_4
)
{
	.reg .pred 	%p<60>;
	.reg .b32 	%r<106>;
	.reg .b32 	%f<366>;
	.reg .b64 	%rd<65>;

	ld.param.u64 	%rd24, [_Z22softmax_forward_kernelPfS_iii_param_0];
	ld.param.u64 	%rd25, [_Z22softmax_forward_kernelPfS_iii_param_1];
	ld.param.u32 	%r46, [_Z22softmax_forward_kernelPfS_iii_param_2];
	ld.param.u32 	%r47, [_Z22softmax_forward_kernelPfS_iii_param_3];
	ld.param.u32 	%r45, [_Z22softmax_forward_kernelPfS_iii_param_4];
	mov.u32 	%r48, %ctaid.x;
	mov.u32 	%r49, %ntid.x;
	mov.u32 	%r50, %tid.x;
	mad.lo.s32 	%r1, %r48, %r49, %r50;
	mov.u32 	%r51, %ctaid.y;
	mov.u32 	%r52, %ntid.y;
	mov.u32 	%r53, %tid.y;
	mad.lo.s32 	%r54, %r51, %r52, %r53;
	setp.ge.s32 	%p1, %r1, %r46;
	setp.ge.s32 	%p2, %r54, %r47;
	or.pred  	%p3, %p1, %p2;
	@%p3 bra 	$L__BB0_39;
	cvta.to.global.u64 	%rd1, %rd24;
	cvta.to.global.u64 	%rd2, %rd25;
	mul.lo.s32 	%r55, %r47, %r1;
	mul.lo.s32 	%r56, %r55, %r45;
	cvt.s64.s32 	%rd26, %r56;
	mul.lo.s32 	%r57, %r45, %r54;
	cvt.s64.s32 	%rd27, %r57;
	add.s64 	%rd3, %rd26, %rd27;
	shl.b64 	%rd28, %rd3, 2;
	add.s64 	%rd4, %rd2, %rd28;
	setp.lt.s32 	%p4, %r45, 1;
	mov.f32 	%f356, 0fB727C5AC;
	@%p4 bra 	$L__BB0_14;
	and.b32  	%r3, %r45, 15;
	setp.lt.u32 	%p5, %r45, 16;
	mov.f32 	%f356, 0fB727C5AC;
	mov.b32 	%r92, 0;
	@%p5 bra 	$L__BB0_5;
	and.b32  	%r92, %r45, 2147483632;
	neg.s32 	%r96, %r92;
	add.s64 	%rd30, %rd28, %rd2;
	add.s64 	%rd60, %rd30, 32;
	mov.f32 	%f356, 0fB727C5AC;
$L__BB0_4:
	.pragma "nounroll";
	ld.global.f32 	%f30, [%rd60+-32];
	setp.gt.f32 	%p6, %f30, %f356;
	selp.f32 	%f31, %f30, %f356, %p6;
	ld.global.f32 	%f32, [%rd60+-28];
	setp.gt.f32 	%p7, %f32, %f31;
	selp.f32 	%f33, %f32, %f31, %p7;
	ld.global.f32 	%f34, [%rd60+-24];
	setp.gt.f32 	%p8, %f34, %f33;
	selp.f32 	%f35, %f34, %f33, %p8;
	ld.global.f32 	%f36, [%rd60+-20];
	setp.gt.f32 	%p9, %f36, %f35;
	selp.f32 	%f37, %f36, %f35, %p9;
	ld.global.f32 	%f38, [%rd60+-16];
	setp.gt.f32 	%p10, %f38, %f37;
	selp.f32 	%f39, %f38, %f37, %p10;
	ld.global.f32 	%f40, [%rd60+-12];
	setp.gt.f32 	%p11, %f40, %f39;
	selp.f32 	%f41, %f40, %f39, %p11;
	ld.global.f32 	%f42, [%rd60+-8];
	setp.gt.f32 	%p12, %f42, %f41;
	selp.f32 	%f43, %f42, %f41, %p12;
	ld.global.f32 	%f44, [%rd60+-4];
	setp.gt.f32 	%p13, %f44, %f43;
	selp.f32 	%f45, %f44, %f43, %p13;
	ld.global.f32 	%f46, [%rd60];
	setp.gt.f32 	%p14, %f46, %f45;
	selp.f32 	%f47, %f46, %f45, %p14;
	ld.global.f32 	%f48, [%rd60+4];
	setp.gt.f32 	%p15, %f48, %f47;
	selp.f32 	%f49, %f48, %f47, %p15;
	ld.global.f32 	%f50, [%rd60+8];
	setp.gt.f32 	%p16, %f50, %f49;
	selp.f32 	%f51, %f50, %f49, %p16;
	ld.global.f32 	%f52, [%rd60+12];
	setp.gt.f32 	%p17, %f52, %f51;
	selp.f32 	%f53, %f52, %f51, %p17;
	ld.global.f32 	%f54, [%rd60+16];
	setp.gt.f32 	%p18, %f54, %f53;
	selp.f32 	%f55, %f54, %f53, %p18;
	ld.global.f32 	%f56, [%rd60+20];
	setp.gt.f32 	%p19, %f56, %f55;
	selp.f32 	%f57, %f56, %f55, %p19;
	ld.global.f32 	%f58, [%rd60+24];
	setp.gt.f32 	%p20, %f58, %f57;
	selp.f32 	%f59, %f58, %f57, %p20;
	ld.global.f32 	%f60, [%rd60+28];
	setp.gt.f32 	%p21, %f60, %f59;
	selp.f32 	%f356, %f60, %f59, %p21;
	add.s32 	%r96, %r96, 16;
	add.s64 	%rd60, %rd60, 64;
	setp.eq.s32 	%p22, %r96, 0;
	@%p22 bra 	$L__BB0_5;
	bra.uni 	$L__BB0_4;
$L__BB0_5:
	setp.eq.s32 	%p23, %r3, 0;
	@%p23 bra 	$L__BB0_14;
	and.b32  	%r7, %r45, 7;
	setp.lt.u32 	%p24, %r3, 8;
	@%p24 bra 	$L__BB0_8;
	mul.wide.u32 	%rd31, %r92, 4;
	add.s64 	%rd32, %rd4, %rd31;
	ld.global.f32 	%f62, [%rd32];
	setp.gt.f32 	%p25, %f62, %f356;
	selp.f32 	%f63, %f62, %f356, %p25;
	ld.global.f32 	%f64, [%rd32+4];
	setp.gt.f32 	%p26, %f64, %f63;
	selp.f32 	%f65, %f64, %f63, %p26;
	ld.global.f32 	%f66, [%rd32+8];
	setp.gt.f32 	%p27, %f66, %f65;
	selp.f32 	%f67, %f66, %f65, %p27;
	ld.global.f32 	%f68, [%rd32+12];
	setp.gt.f32 	%p28, %f68, %f67;
	selp.f32 	%f69, %f68, %f67, %p28;
	ld.global.f32 	%f70, [%rd32+16];
	setp.gt.f32 	%p29, %f70, %f69;
	selp.f32 	%f71, %f70, %f69, %p29;
	ld.global.f32 	%f72, [%rd32+20];
	setp.gt.f32 	%p30, %f72, %f71;
	selp.f32 	%f73, %f72, %f71, %p30;
	ld.global.f32 	%f74, [%rd32+24];
	setp.gt.f32 	%p31, %f74, %f73;
	selp.f32 	%f75, %f74, %f73, %p31;
	ld.global.f32 	%f76, [%rd32+28];
	setp.gt.f32 	%p32, %f76, %f75;
	selp.f32 	%f356, %f76, %f75, %p32;
	add.s32 	%r92, %r92, 8;
$L__BB0_8:
	setp.eq.s32 	%p33, %r7, 0;
	@%p33 bra 	$L__BB0_14;
	and.b32  	%r10, %r45, 3;
	setp.lt.u32 	%p34, %r7, 4;
	@%p34 bra 	$L__BB0_11;
	mul.wide.u32 	%rd33, %r92, 4;
	add.s64 	%rd34, %rd4, %rd33;
	ld.global.f32 	%f78, [%rd34];
	setp.gt.f32 	%p35, %f78, %f356;
	selp.f32 	%f79, %f78, %f356, %p35;
	ld.global.f32 	%f80, [%rd34+4];
	setp.gt.f32 	%p36, %f80, %f79;
	selp.f32 	%f81, %f80, %f79, %p36;
	ld.global.f32 	%f82, [%rd34+8];
	setp.gt.f32 	%p37, %f82, %f81;
	selp.f32 	%f83, %f82, %f81, %p37;
	ld.global.f32 	%f84, [%rd34+12];
	setp.gt.f32 	%p38, %f84, %f83;
	selp.f32 	%f356, %f84, %f83, %p38;
	add.s32 	%r92, %r92, 4;
$L__BB0_11:
	setp.eq.s32 	%p39, %r10, 0;
	@%p39 bra 	$L__BB0_14;
	mul.wide.u32 	%rd36, %r92, 4;
	add.s64 	%rd37, %rd28, %rd36;
	add.s64 	%rd59, %rd2, %rd37;
	neg.s32 	%r95, %r10;
$L__BB0_13:
	.pragma "nounroll";
	ld.global.f32 	%f85, [%rd59];
	setp.gt.f32 	%p40, %f85, %f356;
	selp.f32 	%f356, %f85, %f356, %p40;
	add.s64 	%rd59, %rd59, 4;
	add.s32 	%r95, %r95, 1;
	setp.ne.s32 	%p41, %r95, 0;
	@%p41 bra 	$L__BB0_13;
$L__BB0_14:
	add.s64 	%rd9, %rd1, %rd28;
	setp.lt.s32 	%p42, %r45, 1;
	mov.f32 	%f364, 0f00000000;
	@%p42 bra 	$L__BB0_26;
	and.b32  	%r16, %r45, 7;
	setp.lt.u32 	%p43, %r45, 8;
	mov.f32 	%f364, 0f00000000;
	mov.b32 	%r97, 0;
	@%p43 bra 	$L__BB0_18;
	and.b32  	%r97, %r45, 2147483640;
	neg.s32 	%r100, %r97;
	add.s64 	%rd40, %rd28, 16;
	add.s64 	%rd62, %rd2, %rd40;
	add.s64 	%rd61, %rd1, %rd40;
	mov.f32 	%f364, 0f00000000;
$L__BB0_17:
	.pragma "nounroll";
	ld.global.f32 	%f90, [%rd62+-16];
	sub.f32 	%f91, %f90, %f356;
	fma.rn.f32 	%f92, %f91, 0f3BBB989D, 0f3F000000;
	cvt.sat.f32.f32 	%f93, %f92;
	mov.f32 	%f94, 0f4B400001;
	mov.f32 	%f95, 0f437C0000;
	fma.rm.f32 	%f96, %f93, %f95, %f94;
	add.f32 	%f97, %f96, 0fCB40007F;
	neg.f32 	%f98, %f97;
	fma.rn.f32 	%f99, %f91, 0f3FB8AA3B, %f98;
	fma.rn.f32 	%f100, %f91, 0f32A57060, %f99;
	mov.b32 	%r60, %f96;
	shl.b32 	%r61, %r60, 23;
	mov.b32 	%f101, %r61;
	ex2.approx.ftz.f32 	%f102, %f100;
	mul.f32 	%f103, %f102, %f101;
	st.global.f32 	[%rd61+-16], %f103;
	add.f32 	%f104, %f364, %f103;
	ld.global.f32 	%f105, [%rd62+-12];
	sub.f32 	%f106, %f105, %f356;
	fma.rn.f32 	%f107, %f106, 0f3BBB989D, 0f3F000000;
	cvt.sat.f32.f32 	%f108, %f107;
	fma.rm.f32 	%f109, %f108, %f95, %f94;
	add.f32 	%f110, %f109, 0fCB40007F;
	neg.f32 	%f111, %f110;
	fma.rn.f32 	%f112, %f106, 0f3FB8AA3B, %f111;
	fma.rn.f32 	%f113, %f106, 0f32A57060, %f112;
	mov.b32 	%r62, %f109;
	shl.b32 	%r63, %r62, 23;
	mov.b32 	%f114, %r63;
	ex2.approx.ftz.f32 	%f115, %f113;
	mul.f32 	%f116, %f115, %f114;
	st.global.f32 	[%rd61+-12], %f116;
	add.f32 	%f117, %f104, %f116;
	ld.global.f32 	%f118, [%rd62+-8];
	sub.f32 	%f119, %f118, %f356;
	fma.rn.f32 	%f120, %f119, 0f3BBB989D, 0f3F000000;
	cvt.sat.f32.f32 	%f121, %f120;
	fma.rm.f32 	%f122, %f121, %f95, %f94;
	add.f32 	%f123, %f122, 0fCB40007F;
	neg.f32 	%f124, %f123;
	fma.rn.f32 	%f125, %f119, 0f3FB8AA3B, %f124;
	fma.rn.f32 	%f126, %f119, 0f32A57060, %f125;
	mov.b32 	%r64, %f122;
	shl.b32 	%r65, %r64, 23;
	mov.b32 	%f127, %r65;
	ex2.approx.ftz.f32 	%f128, %f126;
	mul.f32 	%f129, %f128, %f127;
	st.global.f32 	[%rd61+-8], %f129;
	add.f32 	%f130, %f117, %f129;
	ld.global.f32 	%f131, [%rd62+-4];
	sub.f32 	%f132, %f131, %f356;
	fma.rn.f32 	%f133, %f132, 0f3BBB989D, 0f3F000000;
	cvt.sat.f32.f32 	%f134, %f133;
	fma.rm.f32 	%f135, %f134, %f95, %f94;
	add.f32 	%f136, %f135, 0fCB40007F;
	neg.f32 	%f137, %f136;
	fma.rn.f32 	%f138, %f132, 0f3FB8AA3B, %f137;
	fma.rn.f32 	%f139, %f132, 0f32A57060, %f138;
	mov.b32 	%r66, %f135;
	shl.b32 	%r67, %r66, 23;
	mov.b32 	%f140, %r67;
	ex2.approx.ftz.f32 	%f141, %f139;
	mul.f32 	%f142, %f141, %f140;
	st.global.f32 	[%rd61+-4], %f142;
	add.f32 	%f143, %f130, %f142;
	ld.global.f32 	%f144, [%rd62];
	sub.f32 	%f145, %f144, %f356;
	fma.rn.f32 	%f146, %f145, 0f3BBB989D, 0f3F000000;
	cvt.sat.f32.f32 	%f147, %f146;
	fma.rm.f32 	%f148, %f147, %f95, %f94;
	add.f32 	%f149, %f148, 0fCB40007F;
	neg.f32 	%f150, %f149;
	fma.rn.f32 	%f151, %f145, 0f3FB8AA3B, %f150;
	fma.rn.f32 	%f152, %f145, 0f32A57060, %f151;
	mov.b32 	%r68, %f148;
	shl.b32 	%r69, %r68, 23;
	mov.b32 	%f153, %r69;
	ex2.approx.ftz.f32 	%f154, %f152;
	mul.f32 	%f155, %f154, %f153;
	st.global.f32 	[%rd61], %f155;
	add.f32 	%f156, %f143, %f155;
	ld.global.f32 	%f157, [%rd62+4];
	sub.f32 	%f158, %f157, %f356;
	fma.rn.f32 	%f159, %f158, 0f3BBB989D, 0f3F000000;
	cvt.sat.f32.f32 	%f160, %f159;
	fma.rm.f32 	%f161, %f160, %f95, %f94;
	add.f32 	%f162, %f161, 0fCB40007F;
	neg.f32 	%f163, %f162;
	fma.rn.f32 	%f164, %f158, 0f3FB8AA3B, %f163;
	fma.rn.f32 	%f165, %f158, 0f32A57060, %f164;
	mov.b32 	%r70, %f161;
	shl.b32 	%r71, %r70, 23;
	mov.b32 	%f166, %r71;
	ex2.approx.ftz.f32 	%f167, %f165;
	mul.f32 	%f168, %f167, %f166;
	st.global.f32 	[%rd61+4], %f168;
	add.f32 	%f169, %f156, %f168;
	ld.global.f32 	%f170, [%rd62+8];
	sub.f32 	%f171, %f170, %f356;
	fma.rn.f32 	%f172, %f171, 0f3BBB989D, 0f3F000000;
	cvt.sat.f32.f32 	%f173, %f172;
	fma.rm.f32 	%f174, %f173, %f95, %f94;
	add.f32 	%f175, %f174, 0fCB40007F;
	neg.f32 	%f176, %f175;
	fma.rn.f32 	%f177, %f171, 0f3FB8AA3B, %f176;
	fma.rn.f32 	%f178, %f171, 0f32A57060, %f177;
	mov.b32 	%r72, %f174;
	shl.b32 	%r73, %r72, 23;
	mov.b32 	%f179, %r73;
	ex2.approx.ftz.f32 	%f180, %f178;
	mul.f32 	%f181, %f180, %f179;
	st.global.f32 	[%rd61+8], %f181;
	add.f32 	%f182, %f169, %f181;
	ld.global.f32 	%f183, [%rd62+12];
	sub.f32 	%f184, %f183, %f356;
	fma.rn.f32 	%f185, %f184, 0f3BBB989D, 0f3F000000;
	cvt.sat.f32.f32 	%f186, %f185;
	fma.rm.f32 	%f187, %f186, %f95, %f94;
	add.f32 	%f188, %f187, 0fCB40007F;
	neg.f32 	%f189, %f188;
	fma.rn.f32 	%f190, %f184, 0f3FB8AA3B, %f189;
	fma.rn.f32 	%f191, %f184, 0f32A57060, %f190;
	mov.b32 	%r74, %f187;
	shl.b32 	%r75, %r74, 23;
	mov.b32 	%f192, %r75;
	ex2.approx.ftz.f32 	%f193, %f191;
	mul.f32 	%f194, %f193, %f192;
	st.global.f32 	[%rd61+12], %f194;
	add.f32 	%f364, %f182, %f194;
	add.s32 	%r100, %r100, 8;
	add.s64 	%rd62, %rd62, 32;
	add.s64 	%rd61, %rd61, 32;
	setp.eq.s32 	%p44, %r100, 0;
	@%p44 bra 	$L__BB0_18;
	bra.uni 	$L__BB0_17;
$L__BB0_18:
	setp.eq.s32 	%p45, %r16, 0;
	@%p45 bra 	$L__BB0_26;
	and.b32  	%r22, %r45, 3;
	setp.lt.u32 	%p46, %r16, 4;
	@%p46 bra 	$L__BB0_21;
	mul.wide.u32 	%rd41, %r97, 4;
	add.s64 	%rd42, %rd4, %rd41;
	ld.global.f32 	%f196, [%rd42];
	sub.f32 	%f197, %f196, %f356;
	fma.rn.f32 	%f198, %f197, 0f3BBB989D, 0f3F000000;
	cvt.sat.f32.f32 	%f199, %f198;
	mov.f32 	%f200, 0f4B400001;
	mov.f32 	%f201, 0f437C0000;
	fma.rm.f32 	%f202, %f199, %f201, %f200;
	add.f32 	%f203, %f202, 0fCB40007F;
	neg.f32 	%f204, %f203;
	fma.rn.f32 	%f205, %f197, 0f3FB8AA3B, %f204;
	fma.rn.f32 	%f206, %f197, 0f32A57060, %f205;
	mov.b32 	%r76, %f202;
	shl.b32 	%r77, %r76, 23;
	mov.b32 	%f207, %r77;
	ex2.approx.ftz.f32 	%f208, %f206;
	mul.f32 	%f209, %f208, %f207;
	add.s64 	%rd43, %rd9, %rd41;
	st.global.f32 	[%rd43], %f209;
	add.f32 	%f210, %f364, %f209;
	ld.global.f32 	%f211, [%rd42+4];
	sub.f32 	%f212, %f211, %f356;
	fma.rn.f32 	%f213, %f212, 0f3BBB989D, 0f3F000000;
	cvt.sat.f32.f32 	%f214, %f213;
	fma.rm.f32 	%f215, %f214, %f201, %f200;
	add.f32 	%f216, %f215, 0fCB40007F;
	neg.f32 	%f217, %f216;
	fma.rn.f32 	%f218, %f212, 0f3FB8AA3B, %f217;
	fma.rn.f32 	%f219, %f212, 0f32A57060, %f218;
	mov.b32 	%r78, %f215;
	shl.b32 	%r79, %r78, 23;
	mov.b32 	%f220, %r79;
	ex2.approx.ftz.f32 	%f221, %f219;
	mul.f32 	%f222, %f221, %f220;
	st.global.f32 	[%rd43+4], %f222;
	add.f32 	%f223, %f210, %f222;
	ld.global.f32 	%f224, [%rd42+8];
	sub.f32 	%f225, %f224, %f356;
	fma.rn.f32 	%f226, %f225, 0f3BBB989D, 0f3F000000;
	cvt.sat.f32.f32 	%f227, %f226;
	fma.rm.f32 	%f228, %f227, %f201, %f200;
	add.f32 	%f229, %f228, 0fCB40007F;
	neg.f32 	%f230, %f229;
	fma.rn.f32 	%f231, %f225, 0f3FB8AA3B, %f230;
	fma.rn.f32 	%f232, %f225, 0f32A57060, %f231;
	mov.b32 	%r80, %f228;
	shl.b32 	%r81, %r80, 23;
	mov.b32 	%f233, %r81;
	ex2.approx.ftz.f32 	%f234, %f232;
	mul.f32 	%f235, %f234, %f233;
	st.global.f32 	[%rd43+8], %f235;
	add.f32 	%f236, %f223, %f235;
	ld.global.f32 	%f237, [%rd42+12];
	sub.f32 	%f238, %f237, %f356;
	fma.rn.f32 	%f239, %f238, 0f3BBB989D, 0f3F000000;
	cvt.sat.f32.f32 	%f240, %f239;
	fma.rm.f32 	%f241, %f240, %f201, %f200;
	add.f32 	%f242, %f241, 0fCB40007F;
	neg.f32 	%f243, %f242;
	fma.rn.f32 	%f244, %f238, 0f3FB8AA3B, %f243;
	fma.rn.f32 	%f245, %f238, 0f32A57060, %f244;
	mov.b32 	%r82, %f241;
	shl.b32 	%r83, %r82, 23;
	mov.b32 	%f246, %r83;
	ex2.approx.ftz.f32 	%f247, %f245;
	mul.f32 	%f248, %f247, %f246;
	st.global.f32 	[%rd43+12], %f248;
	add.f32 	%f364, %f236, %f248;
	add.s32 	%r97, %r97, 4;
$L__BB0_21:
	setp.eq.s32 	%p47, %r22, 0;
	@%p47 bra 	$L__BB0_26;
	setp.eq.s32 	%p48, %r22, 1;
	@%p48 bra 	$L__BB0_24;
	mul.wide.u32 	%rd44, %r97, 4;
	add.s64 	%rd45, %rd4, %rd44;
	ld.global.f32 	%f250, [%rd45];
	sub.f32 	%f251, %f250, %f356;
	fma.rn.f32 	%f252, %f251, 0f3BBB989D, 0f3F000000;
	cvt.sat.f32.f32 	%f253, %f252;
	mov.f32 	%f254, 0f4B400001;
	mov.f32 	%f255, 0f437C0000;
	fma.rm.f32 	%f256, %f253, %f255, %f254;
	add.f32 	%f257, %f256, 0fCB40007F;
	neg.f32 	%f258, %f257;
	fma.rn.f32 	%f259, %f251, 0f3FB8AA3B, %f258;
	fma.rn.f32 	%f260, %f251, 0f32A57060, %f259;
	mov.b32 	%r84, %f256;
	shl.b32 	%r85, %r84, 23;
	mov.b32 	%f261, %r85;
	ex2.approx.ftz.f32 	%f262, %f260;
	mul.f32 	%f263, %f262, %f261;
	add.s64 	%rd46, %rd9, %rd44;
	st.global.f32 	[%rd46], %f263;
	add.f32 	%f264, %f364, %f263;
	ld.global.f32 	%f265, [%rd45+4];
	sub.f32 	%f266, %f265, %f356;
	fma.rn.f32 	%f267, %f266, 0f3BBB989D, 0f3F000000;
	cvt.sat.f32.f32 	%f268, %f267;
	fma.rm.f32 	%f269, %f268, %f255, %f254;
	add.f32 	%f270, %f269, 0fCB40007F;
	neg.f32 	%f271, %f270;
	fma.rn.f32 	%f272, %f266, 0f3FB8AA3B, %f271;
	fma.rn.f32 	%f273, %f266, 0f32A57060, %f272;
	mov.b32 	%r86, %f269;
	shl.b32 	%r87, %r86, 23;
	mov.b32 	%f274, %r87;
	ex2.approx.ftz.f32 	%f275, %f273;
	mul.f32 	%f276, %f275, %f274;
	st.global.f32 	[%rd46+4], %f276;
	add.f32 	%f364, %f264, %f276;
	add.s32 	%r97, %r97, 2;
$L__BB0_24:
	and.b32  	%r88, %r45, 1;
	setp.eq.b32 	%p49, %r88, 1;
	not.pred 	%p50, %p49;
	@%p50 bra 	$L__BB0_26;
	mul.wide.u32 	%rd47, %r97, 4;
	add.s64 	%rd48, %rd4, %rd47;
	ld.global.f32 	%f277, [%rd48];
	sub.f32 	%f278, %f277, %f356;
	fma.rn.f32 	%f279, %f278, 0f3BBB989D, 0f3F000000;
	cvt.sat.f32.f32 	%f280, %f279;
	mov.f32 	%f281, 0f4B400001;
	mov.f32 	%f282, 0f437C0000;
	fma.rm.f32 	%f283, %f280, %f282, %f281;
	add.f32 	%f284, %f283, 0fCB40007F;
	neg.f32 	%f285, %f284;
	fma.rn.f32 	%f286, %f278, 0f3FB8AA3B, %f285;
	fma.rn.f32 	%f287, %f278, 0f32A57060, %f286;
	mov.b32 	%r89, %f283;
	shl.b32 	%r90, %r89, 23;
	mov.b32 	%f288, %r90;
	ex2.approx.ftz.f32 	%f289, %f287;
	mul.f32 	%f290, %f289, %f288;
	add.s64 	%rd49, %rd9, %rd47;
	st.global.f32 	[%rd49], %f290;
	add.f32 	%f364, %f364, %f290;
$L__BB0_26:
	setp.lt.s32 	%p51, %r45, 1;
	@%p51 bra 	$L__BB0_39;
	and.b32  	%r27, %r45, 15;
	setp.lt.u32 	%p52, %r45, 16;
	mov.b32 	%r102, 0;
	@%p52 bra 	$L__BB0_30;
	and.b32  	%r102, %r45, 2147483632;
	neg.s32 	%r101, %r102;
	add.s64 	%rd51, %rd28, %rd1;
	add.s64 	%rd63, %rd51, 32;
$L__BB0_29:
	.pragma "nounroll";
	ld.global.f32 	%f291, [%rd63+-32];
	div.rn.f32 	%f292, %f291, %f364;
	st.global.f32 	[%rd63+-32], %f292;
	ld.global.f32 	%f293, [%rd63+-28];
	div.rn.f32 	%f294, %f293, %f364;
	st.global.f32 	[%rd63+-28], %f294;
	ld.global.f32 	%f295, [%rd63+-24];
	div.rn.f32 	%f296, %f295, %f364;
	st.global.f32 	[%rd63+-24], %f296;
	ld.global.f32 	%f297, [%rd63+-20];
	div.rn.f32 	%f298, %f297, %f364;
	st.global.f32 	[%rd63+-20], %f298;
	ld.global.f32 	%f299, [%rd63+-16];
	div.rn.f32 	%f300, %f299, %f364;
	st.global.f32 	[%rd63+-16], %f300;
	ld.global.f32 	%f301, [%rd63+-12];
	div.rn.f32 	%f302, %f301, %f364;
	st.global.f32 	[%rd63+-12], %f302;
	ld.global.f32 	%f303, [%rd63+-8];
	div.rn.f32 	%f304, %f303, %f364;
	st.global.f32 	[%rd63+-8], %f304;
	ld.global.f32 	%f305, [%rd63+-4];
	div.rn.f32 	%f306, %f305, %f364;
	st.global.f32 	[%rd63+-4], %f306;
	ld.global.f32 	%f307, [%rd63];
	div.rn.f32 	%f308, %f307, %f364;
	st.global.f32 	[%rd63], %f308;
	ld.global.f32 	%f309, [%rd63+4];
	div.rn.f32 	%f310, %f309, %f364;
	st.global.f32 	[%rd63+4], %f310;
	ld.global.f32 	%f311, [%rd63+8];
	div.rn.f32 	%f312, %f311, %f364;
	st.global.f32 	[%rd63+8], %f312;
	ld.global.f32 	%f313, [%rd63+12];
	div.rn.f32 	%f314, %f313, %f364;
	st.global.f32 	[%rd63+12], %f314;
	ld.global.f32 	%f315, [%rd63+16];
	div.rn.f32 	%f316, %f315, %f364;
	st.global.f32 	[%rd63+16], %f316;
	ld.global.f32 	%f317, [%rd63+20];
	div.rn.f32 	%f318, %f317, %f364;
	st.global.f32 	[%rd63+20], %f318;
	ld.global.f32 	%f319, [%rd63+24];
	div.rn.f32 	%f320, %f319, %f364;
	st.global.f32 	[%rd63+24], %f320;
	ld.global.f32 	%f321, [%rd63+28];
	div.rn.f32 	%f322, %f321, %f364;
	st.global.f32 	[%rd63+28], %f322;
	add.s32 	%r101, %r101, 16;
	add.s64 	%rd63, %rd63, 64;
	setp.ne.s32 	%p53, %r101, 0;
	@%p53 bra 	$L__BB0_29;
$L__BB0_30:
	setp.eq.s32 	%p54, %r27, 0;
	@%p54 bra 	$L__BB0_39;
	and.b32  	%r35, %r45, 7;
	setp.lt.u32 	%p55, %r27, 8;
	@%p55 bra 	$L__BB0_33;
	mul.wide.u32 	%rd52, %r102, 4;
	add.s64 	%rd53, %rd9, %rd52;
	ld.global.f32 	%f323, [%rd53];
	div.rn.f32 	%f324, %f323, %f364;
	st.global.f32 	[%rd53], %f324;
	ld.global.f32 	%f325, [%rd53+4];
	div.rn.f32 	%f326, %f325, %f364;
	st.global.f32 	[%rd53+4], %f326;
	ld.global.f32 	%f327, [%rd53+8];
	div.rn.f32 	%f328, %f327, %f364;
	st.global.f32 	[%rd53+8], %f328;
	ld.global.f32 	%f329, [%rd53+12];
	div.rn.f32 	%f330, %f329, %f364;
	st.global.f32 	[%rd53+12], %f330;
	ld.global.f32 	%f331, [%rd53+16];
	div.rn.f32 	%f332, %f331, %f364;
	st.global.f32 	[%rd53+16], %f332;
	ld.global.f32 	%f333, [%rd53+20];
	div.rn.f32 	%f334, %f333, %f364;
	st.global.f32 	[%rd53+20], %f334;
	ld.global.f32 	%f335, [%rd53+24];
	div.rn.f32 	%f336, %f335, %f364;
	st.global.f32 	[%rd53+24], %f336;
	ld.global.f32 	%f337, [%rd53+28];
	div.rn.f32 	%f338, %f337, %f364;
	st.global.f32 	[%rd53+28], %f338;
	add.s32 	%r102, %r102, 8;
$L__BB0_33:
	setp.eq.s32 	%p56, %r35, 0;
	@%p56 bra 	$L__BB0_39;
	and.b32  	%r38, %r45, 3;
	setp.lt.u32 	%p57, %r35, 4;
	@%p57 bra 	$L__BB0_36;
	mul.wide.u32 	%rd54, %r102, 4;
	add.s64 	%rd55, %rd9, %rd54;
	ld.global.f32 	%f339, [%rd55];
	div.rn.f32 	%f340, %f339, %f364;
	st.global.f32 	[%rd55], %f340;
	ld.global.f32 	%f341, [%rd55+4];
	div.rn.f32 	%f342, %f341, %f364;
	st.global.f32 	[%rd55+4], %f342;
	ld.global.f32 	%f343, [%rd55+8];
	div.rn.f32 	%f344, %f343, %f364;
	st.global.f32 	[%rd55+8], %f344;
	ld.global.f32 	%f345, [%rd55+12];
	div.rn.f32 	%f346, %f345, %f364;
	st.global.f32 	[%rd55+12], %f346;
	add.s32 	%r102, %r102, 4;
$L__BB0_36:
	setp.eq.s32 	%p58, %r38, 0;
	@%p58 bra 	$L__BB0_39;
	mul.wide.u32 	%rd57, %r102, 4;
	add.s64 	%rd58, %rd28, %rd57;
	add.s64 	%rd64, %rd1, %rd58;
	neg.s32 	%r105, %r38;
$L__BB0_38:
	.pragma "nounroll";
	ld.global.f32 	%f347, [%rd64];
	div.rn.f32 	%f348, %f347, %f364;
	st.global.f32 	[%rd64], %f348;
	add.s64 	%rd64, %rd64, 4;
	add.s32 	%r105, %r105, 1;
	setp.ne.s32 	%p59, %r105, 0;
	@%p59 bra 	$L__BB0_38;
$L__BB0_39:
	ret;

}


// ===== COMPILED SASS (sm_100) =====

	.target	sm_100

	.elftype	@"ET_EXEC"


//--------------------- .note.nv.tkinfo           --------------------------
	.section	.note.nv.tkinfo,"",@"SHT_NOTE"
	.sectionflags	@"SHF_NOTE_NV_TKINFO"
	.tkinfo
        /*0018*/ 	.word	0x00000002
        /*0030*/ 	.string	""
        /*0030*/ 	.string	"ptxas"
        /*0030*/ 	.string	"Cuda compilation tools, release 13.0, V13.0.88"
        /*0030*/ 	.string	"Build cuda_13.0.r13.0/compiler.36424714_0"
        /*0030*/ 	.string	"-arch sm_100 -m 64 "



//--------------------- .note.nv.cuinfo           --------------------------
	.section	.note.nv.cuinfo,"",@"SHT_NOTE"
	.sectionflags	@"SHF_NOTE_NV_CUINFO"
        /*0018*/ 	.short	0x0002
        /*001a*/ 	.short	0x0064
        /*001c*/ 	.short	0x0082
	.zero		2


//--------------------- .nv.info                  --------------------------
	.section	.nv.info,"",@"SHT_CUDA_INFO"
	.align	4


	//----- nvinfo : EIATTR_REGCOUNT
	.align		4
        /*0000*/ 	.byte	0x04, 0x2f
        /*0002*/ 	.short	(.L_1 - .L_0)
	.align		4
.L_0:
        /*0004*/ 	.word	index@(_Z22softmax_forward_kernelPfS_iii)
        /*0008*/ 	.word	0x00000020


	//----- nvinfo : EIATTR_FRAME_SIZE
	.align		4
.L_1:
        /*000c*/ 	.byte	0x04, 0x11
        /*000e*/ 	.short	(.L_3 - .L_2)
	.align		4
.L_2:
        /*0010*/ 	.word	index@($__internal_0_$__cuda_sm3x_div_rn_noftz_f32_slowpath)
        /*0014*/ 	.word	0x00000000


	//----- nvinfo : EIATTR_FRAME_SIZE
	.align		4
.L_3:
        /*0018*/ 	.byte	0x04, 0x11
        /*001a*/ 	.short	(.L_5 - .L_4)
	.align		4
.L_4:
        /*001c*/ 	.word	index@(_Z22softmax_forward_kernelPfS_iii)
        /*0020*/ 	.word	0x00000000


	//----- nvinfo : EIATTR_MIN_STACK_SIZE
	.align		4
.L_5:
        /*0024*/ 	.byte	0x04, 0x12
        /*0026*/ 	.short	(.L_7 - .L_6)
	.align		4
.L_6:
        /*0028*/ 	.word	index@(_Z22softmax_forward_kernelPfS_iii)
        /*002c*/ 	.word	0x00000000
.L_7:


//--------------------- .nv.compat                --------------------------
	.section	.nv.compat,"",@"SHT_CUDA_COMPAT_INFO"
	.align	4
        /*0000*/ 	.byte	0x02, 0x09, 0x00, 0x00, 0x02, 0x02, 0x01, 0x00, 0x02, 0x05, 0x05, 0x00, 0x03, 0x07, 0x01, 0x01
        /*0010*/ 	.byte	0x02, 0x03, 0x00, 0x00, 0x02, 0x06, 0x01, 0x00, 0x04, 0x0b, 0x08, 0x00, 0x01, 0x00, 0x00, 0x00
        /*0020*/ 	.byte	0x00, 0x00, 0x00, 0x00


//--------------------- .nv.info._Z22softmax_forward_kernelPfS_iii --------------------------
	.section	.nv.info._Z22softmax_forward_kernelPfS_iii,"",@"SHT_CUDA_INFO"
	.sectionflags	@""
	.align	4


	//----- nvinfo : EIATTR_CUDA_API_VERSION
	.align		4
        /*0000*/ 	.byte	0x04, 0x37
        /*0002*/ 	.short	(.L_9 - .L_8)
.L_8:
        /*0004*/ 	.word	0x00000082


	//----- nvinfo : EIATTR_KPARAM_INFO
	.align		4
.L_9:
        /*0008*/ 	.byte	0x04, 0x17
        /*000a*/ 	.short	(.L_11 - .L_10)
.L_10:
        /*000c*/ 	.word	0x00000000
        /*0010*/ 	.short	0x0004
        /*0012*/ 	.short	0x0018
        /*0014*/ 	.byte	0x00, 0xf0, 0x11, 0x00


	//----- nvinfo : EIATTR_KPARAM_INFO
	.align		4
.L_11:
        /*0018*/ 	.byte	0x04, 0x17
        /*001a*/ 	.short	(.L_13 - .L_12)
.L_12:
        /*001c*/ 	.word	0x00000000
        /*0020*/ 	.short	0x0003
        /*0022*/ 	.short	0x0014
        /*0024*/ 	.byte	0x00, 0xf0, 0x11, 0x00


	//----- nvinfo : EIATTR_KPARAM_INFO
	.align		4
.L_13:
        /*0028*/ 	.byte	0x04, 0x17
        /*002a*/ 	.short	(.L_15 - .L_14)
.L_14:
        /*002c*/ 	.word	0x00000000
        /*0030*/ 	.short	0x0002
        /*0032*/ 	.short	0x0010
        /*0034*/ 	.byte	0x00, 0xf0, 0x11, 0x00


	//----- nvinfo : EIATTR_KPARAM_INFO
	.align		4
.L_15:
        /*0038*/ 	.byte	0x04, 0x17
        /*003a*/ 	.short	(.L_17 - .L_16)
.L_16:
        /*003c*/ 	.word	0x00000000
        /*0040*/ 	.short	0x0001
        /*0042*/ 	.short	0x0008
        /*0044*/ 	.byte	0x00, 0xf5, 0x21, 0x00


	//----- nvinfo : EIATTR_KPARAM_INFO
	.align		4
.L_17:
        /*0048*/ 	.byte	0x04, 0x17
        /*004a*/ 	.short	(.L_19 - .L_18)
.L_18:
        /*004c*/ 	.word	0x00000000
        /*0050*/ 	.short	0x0000
        /*0052*/ 	.short	0x0000
        /*0054*/ 	.byte	0x00, 0xf5, 0x21, 0x00


	//----- nvinfo : EIATTR_SPARSE_MMA_MASK
	.align		4
.L_19:
        /*0058*/ 	.byte	0x03, 0x50
        /*005a*/ 	.short	0x0000


	//----- nvinfo : EIATTR_MAXREG_COUNT
	.align		4
        /*005c*/ 	.byte	0x03, 0x1b
        /*005e*/ 	.short	0x00ff


	//----- nvinfo : EIATTR_MERCURY_ISA_VERSION
	.align		4
        /*0060*/ 	.byte	0x03, 0x5f
        /*0062*/ 	.short	0x0101


	//----- nvinfo : EIATTR_VRC_CTA_INIT_COUNT
	.align		4
        /*0064*/ 	.byte	0x02, 0x4a
	.zero		1
	.zero		1


	//----- nvinfo : EIATTR_EXIT_INSTR_OFFSETS
	.align		4
        /*0068*/ 	.byte	0x04, 0x1c
        /*006a*/ 	.short	(.L_21 - .L_20)


	//   ....[0]....
.L_20:
        /*006c*/ 	.word	0x000000c0


	//   ....[1]....
        /*0070*/ 	.word	0x00001930


	//   ....[2]....
        /*0074*/ 	.word	0x000029b0


	//   ....[3]....
        /*0078*/ 	.word	0x000031f0


	//   ....[4]....
        /*007c*/ 	.word	0x00003670


	//   ....[5]....
        /*0080*/ 	.word	0x00003840


	//----- nvinfo : EIATTR_CRS_STACK_SIZE
	.align		4
.L_21:
        /*0084*/ 	.byte	0x04, 0x1e
        /*0086*/ 	.short	(.L_23 - .L_22)
.L_22:
        /*0088*/ 	.word	0x00000000


	//----- nvinfo : EIATTR_CBANK_PARAM_SIZE
	.align		4
.L_23:
        /*008c*/ 	.byte	0x03, 0x19
        /*008e*/ 	.short	0x001c


	//----- nvinfo : EIATTR_PARAM_CBANK
	.align		4
        /*0090*/ 	.byte	0x04, 0x0a
        /*0092*/ 	.short	(.L_25 - .L_24)
	.align		4
.L_24:
        /*0094*/ 	.word	index@(.nv.constant0._Z22softmax_forward_kernelPfS_iii)
        /*0098*/ 	.short	0x0380
        /*009a*/ 	.short	0x001c


	//----- nvinfo : EIATTR_SW_WAR
	.align		4
.L_25:
        /*009c*/ 	.byte	0x04, 0x36
        /*009e*/ 	.short	(.L_27 - .L_26)
.L_26:
        /*00a0*/ 	.word	0x00000008
.L_27:


//--------------------- .nv.callgraph             --------------------------
	.section	.nv.callgraph,"",@"SHT_CUDA_CALLGRAPH"
	.align	4
	.sectionentsize	8
	.align		4
        /*0000*/ 	.word	0x00000000
	.align		4
        /*0004*/ 	.word	0xffffffff
	.align		4
        /*0008*/ 	.word	0x00000000
	.align		4
        /*000c*/ 	.word	0xfffffffe
	.align		4
        /*0010*/ 	.word	0x00000000
	.align		4
        /*0014*/ 	.word	0xfffffffd
	.align		4
        /*0018*/ 	.word	0x00000000
	.align		4
        /*001c*/ 	.word	0xfffffffc


//--------------------- .text._Z22softmax_forward_kernelPfS_iii --------------------------
	.section	.text._Z22softmax_forward_kernelPfS_iii,"ax",@progbits
	.align	128
        .global         _Z22softmax_forward_kernelPfS_iii
        .type           _Z22softmax_forward_kernelPfS_iii,@function
        .size           _Z22softmax_forward_kernelPfS_iii,(.L_x_86 - _Z22softmax_forward_kernelPfS_iii)
        .other          _Z22softmax_forward_kernelPfS_iii,@"STO_CUDA_ENTRY STV_DEFAULT"
_Z22softmax_forward_kernelPfS_iii:
.text._Z22softmax_forward_kernelPfS_iii:
[----:B------:R-:W-:Y:S01]  /*0000*/  LDC R1, c[0x0][0x37c] ;  /* 0x0000df00ff017b82 */ /* 0x000fe20000000800 */
[----:B------:R-:W0:Y:S07]  /*0010*/  S2R R5, SR_TID.Y ;  /* 0x0000000000057919 */ /* 0x000e2e0000002200 */
[----:B------:R-:W1:Y:S01]  /*0020*/  LDC R0, c[0x0][0x360] ;  /* 0x0000d800ff007b82 */ /* 0x000e620000000800 */
[----:B------:R-:W2:Y:S01]  /*0030*/  LDCU.64 UR6, c[0x0][0x390] ;  /* 0x00007200ff0677ac */ /* 0x000ea20008000a00 */
[----:B------:R-:W1:Y:S06]  /*0040*/  S2R R3, SR_TID.X ;  /* 0x0000000000037919 */ /* 0x000e6c0000002100 */
[----:B------:R-:W0:Y:S08]  /*0050*/  S2UR UR5, SR_CTAID.Y ;  /* 0x00000000000579c3 */ /* 0x000e300000002600 */
[----:B------:R-:W0:Y:S08]  /*0060*/  LDC R2, c[0x0][0x364] ;  /* 0x0000d900ff027b82 */ /* 0x000e300000000800 */
[----:B------:R-:W1:Y:S01]  /*0070*/  S2UR UR4, SR_CTAID.X ;  /* 0x00000000000479c3 */ /* 0x000e620000002500 */
[----:B0-----:R-:W-:-:S05]  /*0080*/  IMAD R2, R2, UR5, R5 ;  /* 0x0000000502027c24 */ /* 0x001fca000f8e0205 */
[----:B--2---:R-:W-:Y:S01]  /*0090*/  ISETP.GE.AND P0, PT, R2, UR7, PT ;  /* 0x0000000702007c0c */ /* 0x004fe2000bf06270 */
[----:B-1----:R-:W-:-:S05]  /*00a0*/  IMAD R0, R0, UR4, R3 ;  /* 0x0000000400007c24 */ /* 0x002fca000f8e0203 */
[----:B------:R-:W-:-:S13]  /*00b0*/  ISETP.GE.OR P0, PT, R0, UR6, P0 ;  /* 0x0000000600007c0c */ /* 0x000fda0008706670 */
[----:B------:R-:W-:Y:S05]  /*00c0*/  @P0 EXIT ;  /* 0x000000000000094d */ /* 0x000fea0003800000 */
[----:B------:R-:W0:Y:S01]  /*00d0*/  LDCU UR4, c[0x0][0x398] ;  /* 0x00007300ff0477ac */ /* 0x000e220008000800 */
[----:B------:R-:W-:Y:S01]  /*00e0*/  IMAD R0, R0, UR7, RZ ;  /* 0x0000000700007c24 */ /* 0x000fe2000f8e02ff */
[----:B------:R-:W1:Y:S01]  /*00f0*/  LDCU.64 UR6, c[0x0][0x388] ;  /* 0x00007100ff0677ac */ /* 0x000e620008000a00 */
[----:B------:R-:W2:Y:S01]  /*0100*/  LDCU.64 UR8, c[0x0][0x358] ;  /* 0x00006b00ff0877ac */ /* 0x000ea20008000a00 */
[----:B0-----:R-:W-:Y:S01]  /*0110*/  IMAD R3, R2, UR4, RZ ;  /* 0x0000000402037c24 */ /* 0x001fe2000f8e02ff */
[----:B------:R-:W-:Y:S02]  /*0120*/  UISETP.GE.AND UP0, UPT, UR4, 0x1, UPT ;  /* 0x000000010400788c */ /* 0x000fe4000bf06270 */
[----:B------:R-:W-:Y:S02]  /*0130*/  IMAD R0, R0, UR4, RZ ;  /* 0x0000000400007c24 */ /* 0x000fe4000f8e02ff */
[----:B------:R-:W-:-:S03]  /*0140*/  SHF.R.S32.HI R5, RZ, 0x1f, R3 ;  /* 0x0000001fff057819 */ /* 0x000fc60000011403 */
[----:B------:R-:W-:-:S04]  /*0150*/  IADD3 R3, P0, PT, R0, R3, RZ ;  /* 0x0000000300037210 */ /* 0x000fc80007f1e0ff */
[----:B------:R-:W-:Y:S02]  /*0160*/  LEA.HI.X.SX32 R0, R0, R5, 0x1, P0 ;  /* 0x0000000500007211 */ /* 0x000fe400000f0eff */
[C---:B------:R-:W-:Y:S02]  /*0170*/  SHF.L.U32 R4, R3.reuse, 0x2, RZ ;  /* 0x0000000203047819 */ /* 0x040fe400000006ff */
[----:B------:R-:W-:Y:S01]  /*0180*/  SHF.L.U64.HI R5, R3, 0x2, R0 ;  /* 0x0000000203057819 */ /* 0x000fe20000010200 */
[----:B------:R-:W-:Y:S01]  /*0190*/  HFMA2 R0, -RZ, RZ, -0.447021484375, -5.671875 ;  /* 0xb727c5acff007431 */ /* 0x000fe200000001ff */
[----:B-1----:R-:W-:-:S04]  /*01a0*/  IADD3 R8, P0, PT, R4, UR6, RZ ;  /* 0x0000000604087c10 */ /* 0x002fc8000ff1e0ff */
[----:B------:R-:W-:Y:S01]  /*01b0*/  IADD3.X R9, PT, PT, R5, UR7, RZ, P0, !PT ;  /* 0x0000000705097c10 */ /* 0x000fe200087fe4ff */
[----:B--2---:R-:W-:Y:S08]  /*01c0*/  BRA.U !UP0, `(.L_x_0) ;  /* 0x00000009080c7547 */ /* 0x004ff0000b800000 */
[----:B------:R-:W-:Y:S01]  /*01d0*/  UISETP.GE.U32.AND UP1, UPT, UR4, 0x10, UPT ;  /* 0x000000100400788c */ /* 0x000fe2000bf26070 */
[----:B------:R-:W-:Y:S01]  /*01e0*/  MOV R0, 0xb727c5ac ;  /* 0xb727c5ac00007802 */ /* 0x000fe20000000f00 */
[----:B------:R-:W-:Y:S01]  /*01f0*/  ULOP3.LUT UR5, UR4, 0xf, URZ, 0xc0, !UPT ;  /* 0x0000000f04057892 */ /* 0x000fe2000f8ec0ff */
[----:B------:R-:W-:-:S03]  /*0200*/  MOV R7, RZ ;  /* 0x000000ff00077202 */ /* 0x000fc60000000f00 */
[----:B------:R-:W-:-:S03]  /*0210*/  UISETP.NE.AND UP0, UPT, UR5, URZ, UPT ;  /* 0x000000ff0500728c */ /* 0x000fc6000bf05270 */
[----:B------:R-:W-:Y:S08]  /*0220*/  BRA.U !UP1, `(.L_x_1) ;  /* 0x0000000109ec7547 */ /* 0x000ff0000b800000 */
[----:B------:R-:W-:Y:S01]  /*0230*/  ULOP3.LUT UR4, UR4, 0x7ffffff0, URZ, 0xc0, !UPT ;  /* 0x7ffffff004047892 */ /* 0x000fe2000f8ec0ff */
[----:B------:R-:W-:Y:S02]  /*0240*/  IADD3 R2, P0, PT, R8, 0x20, RZ ;  /* 0x0000002008027810 */ /* 0x000fe40007f1e0ff */
[----:B------:R-:W-:Y:S01]  /*0250*/  MOV R0, 0xb727c5ac ;  /* 0xb727c5ac00007802 */ /* 0x000fe20000000f00 */
[----:B------:R-:W-:Y:S01]  /*0260*/  UIADD3 UR6, UPT, UPT, -UR4, URZ, URZ ;  /* 0x000000ff04067290 */ /* 0x000fe2000fffe1ff */
[----:B------:R-:W-:Y:S02]  /*0270*/  IADD3.X R3, PT, PT, RZ, R9, RZ, P0, !PT ;  /* 0x00000009ff037210 */ /* 0x000fe400007fe4ff */
[----:B------:R-:W-:-:S09]  /*0280*/  MOV R7, UR4 ;  /* 0x0000000400077c02 */ /* 0x000fd20008000f00 */
.L_x_2:
[----:B------:R-:W2:Y:S04]  /*0290*/  LDG.E R19, desc[UR8][R2.64+-0x20] ;  /* 0xffffe00802137981 */ /* 0x000ea8000c1e1900 */
[----:B------:R-:W3:Y:S04]  /*02a0*/  LDG.E R21, desc[UR8][R2.64+-0x1c] ;  /* 0xffffe40802157981 */ /* 0x000ee8000c1e1900 */
[----:B------:R-:W4:Y:S04]  /*02b0*/  LDG.E R23, desc[UR8][R2.64+-0x18] ;  /* 0xffffe80802177981 */ /* 0x000f28000c1e1900 */
[----:B------:R-:W5:Y:S04]  /*02c0*/  LDG.E R25, desc[UR8][R2.64+-0x14] ;  /* 0xffffec0802197981 */ /* 0x000f68000c1e1900 */
        /* <DEDUP_REMOVED lines=11> */
[----:B------:R0:W5:Y:S01]  /*0380*/  LDG.E R6, desc[UR8][R2.64+0x1c] ;  /* 0x00001c0802067981 */ /* 0x000162000c1e1900 */
[----:B------:R-:W-:-:S04]  /*0390*/  UIADD3 UR6, UPT, UPT, UR6, 0x10, URZ ;  /* 0x0000001006067890 */ /* 0x000fc8000fffe0ff */
[----:B------:R-:W-:Y:S01]  /*03a0*/  UISETP.NE.AND UP1, UPT, UR6, URZ, UPT ;  /* 0x000000ff0600728c */ /* 0x000fe2000bf25270 */
[----:B0-----:R-:W-:-:S04]  /*03b0*/  IADD3 R2, P1, PT, R2, 0x40, RZ ;  /* 0x0000004002027810 */ /* 0x001fc80007f3e0ff */
[----:B------:R-:W-:Y:S02]  /*03c0*/  IADD3.X R3, PT, PT, RZ, R3, RZ, P1, !PT ;  /* 0x00000003ff037210 */ /* 0x000fe40000ffe4ff */
[----:B--2---:R-:W-:-:S04]  /*03d0*/  FSETP.GT.AND P0, PT, R19, R0, PT ;  /* 0x000000001300720b */ /* 0x004fc80003f04000 */
[----:B------:R-:W-:-:S04]  /*03e0*/  FSEL R0, R19, R0, P0 ;  /* 0x0000000013007208 */ /* 0x000fc80000000000 */
[----:B---3--:R-:W-:-:S04]  /*03f0*/  FSETP.GT.AND P0, PT, R21, R0, PT ;  /* 0x000000001500720b */ /* 0x008fc80003f04000 */
[----:B------:R-:W-:-:S04]  /*0400*/  FSEL R0, R21, R0, P0 ;  /* 0x0000000015007208 */ /* 0x000fc80000000000 */
[----:B----4-:R-:W-:-:S04]  /*0410*/  FSETP.GT.AND P0, PT, R23, R0, PT ;  /* 0x000000001700720b */ /* 0x010fc80003f04000 */
[----:B------:R-:W-:-:S04]  /*0420*/  FSEL R0, R23, R0, P0 ;  /* 0x0000000017007208 */ /* 0x000fc80000000000 */
[----:B-----5:R-:W-:-:S04]  /*0430*/  FSETP.GT.AND P0, PT, R25, R0, PT ;  /* 0x000000001900720b */ /* 0x020fc80003f04000 */
[----:B------:R-:W-:-:S04]  /*0440*/  FSEL R0, R25, R0, P0 ;  /* 0x0000000019007208 */ /* 0x000fc80000000000 */
[----:B------:R-:W-:-:S04]  /*0450*/  FSETP.GT.AND P0, PT, R27, R0, PT ;  /* 0x000000001b00720b */ /* 0x000fc80003f04000 */
        /* <DEDUP_REMOVED lines=22> */
[----:B------:R-:W-:Y:S01]  /*05c0*/  FSEL R0, R6, R11, P0 ;  /* 0x0000000b06007208 */ /* 0x000fe20000000000 */
[----:B------:R-:W-:Y:S08]  /*05d0*/  BRA.U UP1, `(.L_x_2) ;  /* 0xfffffffd012c7547 */ /* 0x000ff0000b83ffff */
.L_x_1:
[----:B------:R-:W-:Y:S05]  /*05e0*/  BRA.U !UP0, `(.L_x_0) ;  /* 0x0000000508047547 */ /* 0x000fea000b800000 */
[----:B------:R-:W0:Y:S01]  /*05f0*/  LDCU UR4, c[0x0][0x398] ;  /* 0x00007300ff0477ac */ /* 0x000e220008000800 */
[----:B------:R-:W-:Y:S02]  /*0600*/  UISETP.GE.U32.AND UP0, UPT, UR5, 0x8, UPT ;  /* 0x000000080500788c */ /* 0x000fe4000bf06070 */
[----:B0-----:R-:W-:-:S04]  /*0610*/  ULOP3.LUT UR6, UR4, 0x7, URZ, 0xc0, !UPT ;  /* 0x0000000704067892 */ /* 0x001fc8000f8ec0ff */
[----:B------:R-:W-:-:S03]  /*0620*/  UISETP.NE.AND UP1, UPT, UR6, URZ, UPT ;  /* 0x000000ff0600728c */ /* 0x000fc6000bf25270 */
[----:B------:R-:W-:Y:S08]  /*0630*/  BRA.U !UP0, `(.L_x_3) ;  /* 0x0000000108687547 */ /* 0x000ff0000b800000 */
[----:B------:R-:W-:-:S05]  /*0640*/  IMAD.WIDE.U32 R2, R7, 0x4, R8 ;  /* 0x0000000407027825 */ /* 0x000fca00078e0008 */
[----:B------:R-:W2:Y:S04]  /*0650*/  LDG.E R11, desc[UR8][R2.64] ;  /* 0x00000008020b7981 */ /* 0x000ea8000c1e1900 */
[----:B------:R-:W3:Y:S04]  /*0660*/  LDG.E R13, desc[UR8][R2.64+0x4] ;  /* 0x00000408020d7981 */ /* 0x000ee8000c1e1900 */
[----:B------:R-:W4:Y:S04]  /*0670*/  LDG.E R15, desc[UR8][R2.64+0x8] ;  /* 0x00000808020f7981 */ /* 0x000f28000c1e1900 */
[----:B------:R-:W5:Y:S04]  /*0680*/  LDG.E R17, desc[UR8][R2.64+0xc] ;  /* 0x00000c0802117981 */ /* 0x000f68000c1e1900 */
[----:B------:R-:W5:Y:S04]  /*0690*/  LDG.E R19, desc[UR8][R2.64+0x10] ;  /* 0x0000100802137981 */ /* 0x000f68000c1e1900 */
[----:B------:R-:W5:Y:S04]  /*06a0*/  LDG.E R21, desc[UR8][R2.64+0x14] ;  /* 0x0000140802157981 */ /* 0x000f68000c1e1900 */
[----:B------:R-:W5:Y:S04]  /*06b0*/  LDG.E R23, desc[UR8][R2.64+0x18] ;  /* 0x0000180802177981 */ /* 0x000f68000c1e1900 */
[----:B------:R-:W5:Y:S01]  /*06c0*/  LDG.E R25, desc[UR8][R2.64+0x1c] ;  /* 0x00001c0802197981 */ /* 0x000f62000c1e1900 */
[----:B------:R-:W-:-:S02]  /*06d0*/  IADD3 R7, PT, PT, R7, 0x8, RZ ;  /* 0x0000000807077810 */ /* 0x000fc40007ffe0ff */
        /* <DEDUP_REMOVED lines=15> */
[----:B------:R-:W-:-:S09]  /*07d0*/  FSEL R0, R25, R0, P0 ;  /* 0x0000000019007208 */ /* 0x000fd20000000000 */
.L_x_3:
[----:B------:R-:W-:Y:S05]  /*07e0*/  BRA.U !UP1, `(.L_x_0) ;  /* 0x0000000109847547 */ /* 0x000fea000b800000 */
[----:B------:R-:W-:Y:S02]  /*07f0*/  UISETP.GE.U32.AND UP0, UPT, UR6, 0x4, UPT ;  /* 0x000000040600788c */ /* 0x000fe4000bf06070 */
[----:B------:R-:W-:-:S04]  /*0800*/  ULOP3.LUT UR4, UR4, 0x3, URZ, 0xc0, !UPT ;  /* 0x0000000304047892 */ /* 0x000fc8000f8ec0ff */
[----:B------:R-:W-:-:S03]  /*0810*/  UISETP.NE.AND UP1, UPT, UR4, URZ, UPT ;  /* 0x000000ff0400728c */ /* 0x000fc6000bf25270 */
[----:B------:R-:W-:Y:S08]  /*0820*/  BRA.U !UP0, `(.L_x_4) ;  /* 0x0000000108387547 */ /* 0x000ff0000b800000 */
[----:B------:R-:W-:-:S05]  /*0830*/  IMAD.WIDE.U32 R2, R7, 0x4, R8 ;  /* 0x0000000407027825 */ /* 0x000fca00078e0008 */
[----:B------:R-:W2:Y:S04]  /*0840*/  LDG.E R11, desc[UR8][R2.64] ;  /* 0x00000008020b7981 */ /* 0x000ea8000c1e1900 */
[----:B------:R-:W3:Y:S04]  /*0850*/  LDG.E R13, desc[UR8][R2.64+0x4] ;  /* 0x00000408020d7981 */ /* 0x000ee8000c1e1900 */
[----:B------:R-:W4:Y:S04]  /*0860*/  LDG.E R15, desc[UR8][R2.64+0x8] ;  /* 0x00000808020f7981 */ /* 0x000f28000c1e1900 */
        /* <DEDUP_REMOVED lines=9> */
[----:B------:R-:W-:-:S09]  /*0900*/  FSEL R0, R17, R0, P0 ;  /* 0x0000000011007208 */ /* 0x000fd20000000000 */
.L_x_4:
[----:B------:R-:W-:Y:S05]  /*0910*/  BRA.U !UP1, `(.L_x_0) ;  /* 0x0000000109387547 */ /* 0x000fea000b800000 */
[----:B------:R-:W0:Y:S01]  /*0920*/  LDCU.64 UR6, c[0x0][0x388] ;  /* 0x00007100ff0677ac */ /* 0x000e220008000a00 */
[----:B------:R-:W-:Y:S01]  /*0930*/  IMAD.WIDE.U32 R2, R7, 0x4, R4 ;  /* 0x0000000407027825 */ /* 0x000fe200078e0004 */
[----:B------:R-:W-:Y:S02]  /*0940*/  UIADD3 UR4, UPT, UPT, -UR4, URZ, URZ ;  /* 0x000000ff04047290 */ /* 0x000fe4000fffe1ff */
[----:B0-----:R-:W-:-:S04]  /*0950*/  IADD3 R2, P0, PT, R2, UR6, RZ ;  /* 0x0000000602027c10 */ /* 0x001fc8000ff1e0ff */
[----:B------:R-:W-:-:S09]  /*0960*/  IADD3.X R7, PT, PT, R3, UR7, RZ, P0, !PT ;  /* 0x0000000703077c10 */ /* 0x000fd200087fe4ff */
.L_x_5:
[----:B------:R-:W-:-:S06]  /*0970*/  MOV R3, R7 ;  /* 0x0000000700037202 */ /* 0x000fcc0000000f00 */
[----:B------:R0:W2:Y:S01]  /*0980*/  LDG.E R3, desc[UR8][R2.64] ;  /* 0x0000000802037981 */ /* 0x0000a2000c1e1900 */
[----:B------:R-:W-:-:S04]  /*0990*/  UIADD3 UR4, UPT, UPT, UR4, 0x1, URZ ;  /* 0x0000000104047890 */ /* 0x000fc8000fffe0ff */
[----:B------:R-:W-:Y:S01]  /*09a0*/  UISETP.NE.AND UP0, UPT, UR4, URZ, UPT ;  /* 0x000000ff0400728c */ /* 0x000fe2000bf05270 */
[----:B0-----:R-:W-:-:S04]  /*09b0*/  IADD3 R2, P1, PT, R2, 0x4, RZ ;  /* 0x0000000402027810 */ /* 0x001fc80007f3e0ff */
[----:B------:R-:W-:Y:S02]  /*09c0*/  IADD3.X R7, PT, PT, RZ, R7, RZ, P1, !PT ;  /* 0x00000007ff077210 */ /* 0x000fe40000ffe4ff */
[----:B--2---:R-:W-:-:S04]  /*09d0*/  FSETP.GT.AND P0, PT, R3, R0, PT ;  /* 0x000000000300720b */ /* 0x004fc80003f04000 */
[----:B------:R-:W-:Y:S01]  /*09e0*/  FSEL R0, R3, R0, P0 ;  /* 0x0000000003007208 */ /* 0x000fe20000000000 */
[----:B------:R-:W-:Y:S08]  /*09f0*/  BRA.U UP0, `(.L_x_5) ;  /* 0xfffffffd00dc7547 */ /* 0x000ff0000b83ffff */
.L_x_0:
[----:B------:R-:W0:Y:S01]  /*0a00*/  LDCU UR4, c[0x0][0x398] ;  /* 0x00007300ff0477ac */ /* 0x000e220008000800 */
[----:B------:R-:W-:Y:S01]  /*0a10*/  MOV R3, RZ ;  /* 0x000000ff00037202 */ /* 0x000fe20000000f00 */
[----:B------:R-:W1:Y:S01]  /*0a20*/  LDCU.64 UR6, c[0x0][0x380] ;  /* 0x00007000ff0677ac */ /* 0x000e620008000a00 */
[----:B0-----:R-:W-:Y:S01]  /*0a30*/  UISETP.GE.AND UP0, UPT, UR4, 0x1, UPT ;  /* 0x000000010400788c */ /* 0x001fe2000bf06270 */
[----:B-1----:R-:W-:-:S04]  /*0a40*/  IADD3 R6, P0, PT, R4, UR6, RZ ;  /* 0x0000000604067c10 */ /* 0x002fc8000ff1e0ff */
[----:B------:R-:W-:-:S04]  /*0a50*/  IADD3.X R7, PT, PT, R5, UR7, RZ, P0, !PT ;  /* 0x0000000705077c10 */ /* 0x000fc800087fe4ff */
[----:B------:R-:W-:Y:S05]  /*0a60*/  BRA.U !UP0, `(.L_x_6) ;  /* 0x0000000d08a87547 */ /* 0x000fea000b800000 */
[----:B------:R-:W-:Y:S01]  /*0a70*/  UISETP.GE.U32.AND UP1, UPT, UR4, 0x8, UPT ;  /* 0x000000080400788c */ /* 0x000fe2000bf26070 */
[----:B------:R-:W-:Y:S01]  /*0a80*/  HFMA2 R3, -RZ, RZ, 0, 0 ;  /* 0x00000000ff037431 */ /* 0x000fe200000001ff */
[----:B------:R-:W-:Y:S01]  /*0a90*/  ULOP3.LUT UR10, UR4, 0x7, URZ, 0xc0, !UPT ;  /* 0x00000007040a7892 */ /* 0x000fe2000f8ec0ff */
[----:B------:R-:W-:-:S03]  /*0aa0*/  MOV R15, RZ ;  /* 0x000000ff000f7202 */ /* 0x000fc60000000f00 */
[----:B------:R-:W-:-:S03]  /*0ab0*/  UISETP.NE.AND UP0, UPT, UR10, URZ, UPT ;  /* 0x000000ff0a00728c */ /* 0x000fc6000bf05270 */
[----:B------:R-:W-:Y:S08]  /*0ac0*/  BRA.U !UP1, `(.L_x_7) ;  /* 0x0000000509d87547 */ /* 0x000ff0000b800000 */
[----:B------:R-:W0:Y:S01]  /*0ad0*/  LDCU.64 UR12, c[0x0][0x388] ;  /* 0x00007100ff0c77ac */ /* 0x000e220008000a00 */
[----:B------:R-:W-:Y:S02]  /*0ae0*/  IADD3 R17, P0, PT, R4, 0x10, RZ ;  /* 0x0000001004117810 */ /* 0x000fe40007f1e0ff */
[----:B------:R-:W-:Y:S01]  /*0af0*/  MOV R3, RZ ;  /* 0x000000ff00037202 */ /* 0x000fe20000000f00 */
[----:B------:R-:W-:Y:S01]  /*0b00*/  ULOP3.LUT UR4, UR4, 0x7ffffff8, URZ, 0xc0, !UPT ;  /* 0x7ffffff804047892 */ /* 0x000fe2000f8ec0ff */
[----:B------:R-:W-:-:S03]  /*0b10*/  IADD3.X R18, PT, PT, RZ, R5, RZ, P0, !PT ;  /* 0x00000005ff127210 */ /* 0x000fc600007fe4ff */
[----:B------:R-:W-:Y:S02]  /*0b20*/  UIADD3 UR5, UPT, UPT, -UR4, URZ, URZ ;  /* 0x000000ff04057290 */ /* 0x000fe4000fffe1ff */
[----:B------:R-:W-:Y:S02]  /*0b30*/  MOV R15, UR4 ;  /* 0x00000004000f7c02 */ /* 0x000fe40008000f00 */
[C---:B0-----:R-:W-:Y:S02]  /*0b40*/  IADD3 R10, P1, PT, R17.reuse, UR12, RZ ;  /* 0x0000000c110a7c10 */ /* 0x041fe4000ff3e0ff */
[----:B------:R-:W-:Y:S02]  /*0b50*/  IADD3 R17, P0, PT, R17, UR6, RZ ;  /* 0x0000000611117c10 */ /* 0x000fe4000ff1e0ff */
[C---:B------:R-:W-:Y:S02]  /*0b60*/  IADD3.X R11, PT, PT, R18.reuse, UR13, RZ, P1, !PT ;  /* 0x0000000d120b7c10 */ /* 0x040fe40008ffe4ff */
[----:B------:R-:W-:-:S09]  /*0b70*/  IADD3.X R18, PT, PT, R18, UR7, RZ, P0, !PT ;  /* 0x0000000712127c10 */ /* 0x000fd200087fe4ff */
.L_x_8:
[----:B--2---:R-:W2:Y:S01]  /*0b80*/  LDG.E R13, desc[UR8][R10.64+-0x10] ;  /* 0xfffff0080a0d7981 */ /* 0x004ea2000c1e1900 */
[----:B------:R-:W-:Y:S01]  /*0b90*/  HFMA2 R2, -RZ, RZ, 0.96630859375, -0.0022525787353515625 ;  /* 0x3bbb989dff027431 */ /* 0x000fe200000001ff */
[----:B------:R-:W-:Y:S01]  /*0ba0*/  MOV R14, 0x437c0000 ;  /* 0x437c0000000e7802 */ /* 0x000fe20000000f00 */
[----:B--2---:R-:W-:-:S04]  /*0bb0*/  FADD R13, R13, -R0 ;  /* 0x800000000d0d7221 */ /* 0x004fc80000000000 */
[----:B------:R-:W-:-:S04]  /*0bc0*/  FFMA.SAT R19, R13, R2, 0.5 ;  /* 0x3f0000000d137423 */ /* 0x000fc80000002002 */
[----:B------:R-:W-:-:S04]  /*0bd0*/  FFMA.RM R19, R19, R14, 12582913 ;  /* 0x4b40000113137423 */ /* 0x000fc8000000400e */
[C---:B------:R-:W-:Y:S01]  /*0be0*/  FADD R12, R19.reuse, -12583039 ;  /* 0xcb40007f130c7421 */ /* 0x040fe20000000000 */
[----:B------:R-:W-:-:S03]  /*0bf0*/  SHF.L.U32 R16, R19, 0x17, RZ ;  /* 0x0000001713107819 */ /* 0x000fc600000006ff */
[----:B------:R-:W-:-:S04]  /*0c00*/  FFMA R12, R13, 1.4426950216293334961, -R12 ;  /* 0x3fb8aa3b0d0c7823 */ /* 0x000fc8000000080c */
[----:B------:R-:W-:-:S04]  /*0c10*/  FFMA R12, R13, 1.925963033500011079e-08, R12 ;  /* 0x32a570600d0c7823 */ /* 0x000fc8000000000c */
[----:B------:R0:W1:Y:S02]  /*0c20*/  MUFU.EX2 R13, R12 ;  /* 0x0000000c000d7308 */ /* 0x0000640000000800 */
[----:B0-----:R-:W-:Y:S01]  /*0c30*/  MOV R12, R17 ;  /* 0x00000011000c7202 */ /* 0x001fe20000000f00 */
[----:B-1----:R-:W-:Y:S01]  /*0c40*/  FMUL R16, R16, R13 ;  /* 0x0000000d10107220 */ /* 0x002fe20000400000 */
[----:B------:R-:W-:-:S05]  /*0c50*/  MOV R13, R18 ;  /* 0x00000012000d7202 */ /* 0x000fca0000000f00 */
[----:B------:R0:W-:Y:S04]  /*0c60*/  STG.E desc[UR8][R12.64+-0x10], R16 ;  /* 0xfffff0100c007986 */ /* 0x0001e8000c101908 */
[----:B------:R-:W2:Y:S02]  /*0c70*/  LDG.E R17, desc[UR8][R10.64+-0xc] ;  /* 0xfffff4080a117981 */ /* 0x000ea4000c1e1900 */
[----:B--2---:R-:W-:-:S04]  /*0c80*/  FADD R17, R17, -R0 ;  /* 0x8000000011117221 */ /* 0x004fc80000000000 */
[----:B------:R-:W-:-:S04]  /*0c90*/  FFMA.SAT R19, R17, R2, 0.5 ;  /* 0x3f00000011137423 */ /* 0x000fc80000002002 */
[----:B------:R-:W-:-:S04]  /*0ca0*/  FFMA.RM R19, R19, R14, 12582913 ;  /* 0x4b40000113137423 */ /* 0x000fc8000000400e */
[----:B------:R-:W-:-:S04]  /*0cb0*/  FADD R18, R19, -12583039 ;  /* 0xcb40007f13127421 */ /* 0x000fc80000000000 */
[----:B------:R-:W-:-:S04]  /*0cc0*/  FFMA R18, R17, 1.4426950216293334961, -R18 ;  /* 0x3fb8aa3b11127823 */ /* 0x000fc80000000812 */
[----:B------:R-:W-:Y:S01]  /*0cd0*/  FFMA R18, R17, 1.925963033500011079e-08, R18 ;  /* 0x32a5706011127823 */ /* 0x000fe20000000012 */
[----:B------:R-:W-:-:S05]  /*0ce0*/  SHF.L.U32 R17, R19, 0x17, RZ ;  /* 0x0000001713117819 */ /* 0x000fca00000006ff */
[----:B------:R-:W1:Y:S02]  /*0cf0*/  MUFU.EX2 R18, R18 ;  /* 0x0000001200127308 */ /* 0x000e640000000800 */
[----:B-1----:R-:W-:-:S05]  /*0d00*/  FMUL R17, R17, R18 ;  /* 0x0000001211117220 */ /* 0x002fca0000400000 */
        /* <DEDUP_REMOVED lines=9> */
[----:B------:R-:W2:Y:S02]  /*0da0*/  MUFU.EX2 R20, R20 ;  /* 0x0000001400147308 */ /* 0x000ea40000000800 */
[----:B--2---:R-:W-:-:S05]  /*0db0*/  FMUL R19, R19, R20 ;  /* 0x0000001413137220 */ /* 0x004fca0000400000 */
[----:B------:R2:W-:Y:S04]  /*0dc0*/  STG.E desc[UR8][R12.64+-0x8], R19 ;  /* 0xfffff8130c007986 */ /* 0x0005e8000c101908 */
[----:B------:R-:W3:Y:S02]  /*0dd0*/  LDG.E R21, desc[UR8][R10.64+-0x4] ;  /* 0xfffffc080a157981 */ /* 0x000ee4000c1e1900 */
[----:B---3--:R-:W-:-:S04]  /*0de0*/  FADD R21, R21, -R0 ;  /* 0x8000000015157221 */ /* 0x008fc80000000000 */
[----:B------:R-:W-:-:S04]  /*0df0*/  FFMA.SAT R23, R21, R2, 0.5 ;  /* 0x3f00000015177423 */ /* 0x000fc80000002002 */
[----:B------:R-:W-:-:S04]  /*0e00*/  FFMA.RM R23, R23, R14, 12582913 ;  /* 0x4b40000117177423 */ /* 0x000fc8000000400e */
[----:B------:R-:W-:-:S04]  /*0e10*/  FADD R18, R23, -12583039 ;  /* 0xcb40007f17127421 */ /* 0x000fc80000000000 */
[----:B------:R-:W-:-:S04]  /*0e20*/  FFMA R18, R21, 1.4426950216293334961, -R18 ;  /* 0x3fb8aa3b15127823 */ /* 0x000fc80000000812 */
[----:B------:R-:W-:Y:S01]  /*0e30*/  FFMA R18, R21, 1.925963033500011079e-08, R18 ;  /* 0x32a5706015127823 */ /* 0x000fe20000000012 */
[----:B------:R-:W-:-:S05]  /*0e40*/  SHF.L.U32 R21, R23, 0x17, RZ ;  /* 0x0000001717157819 */ /* 0x000fca00000006ff */
[----:B------:R-:W3:Y:S02]  /*0e50*/  MUFU.EX2 R18, R18 ;  /* 0x0000001200127308 */ /* 0x000ee40000000800 */
[----:B---3--:R-:W-:-:S05]  /*0e60*/  FMUL R21, R21, R18 ;  /* 0x0000001215157220 */ /* 0x008fca0000400000 */
        /* <DEDUP_REMOVED lines=34> */
[----:B------:R3:W4:Y:S01]  /*1090*/  LDG.E R29, desc[UR8][R10.64+0xc] ;  /* 0x00000c080a1d7981 */ /* 0x000722000c1e1900 */
[----:B0-----:R-:W-:Y:S01]  /*10a0*/  FADD R16, R16, R3 ;  /* 0x0000000310107221 */ /* 0x001fe20000000000 */
[----:B------:R-:W-:-:S03]  /*10b0*/  UIADD3 UR5, UPT, UPT, UR5, 0x8, URZ ;  /* 0x0000000805057890 */ /* 0x000fc6000fffe0ff */
[----:B------:R-:W-:Y:S01]  /*10c0*/  FADD R16, R16, R17 ;  /* 0x0000001110107221 */ /* 0x000fe20000000000 */
[----:B------:R-:W-:Y:S01]  /*10d0*/  UISETP.NE.AND UP1, UPT, UR5, URZ, UPT ;  /* 0x000000ff0500728c */ /* 0x000fe2000bf25270 */
[----:B-1----:R-:W-:Y:S02]  /*10e0*/  IADD3 R17, P1, PT, R12, 0x20, RZ ;  /* 0x000000200c117810 */ /* 0x002fe40007f3e0ff */
[----:B------:R-:W-:Y:S01]  /*10f0*/  FADD R16, R16, R19 ;  /* 0x0000001310107221 */ /* 0x000fe20000000000 */
[----:B---3--:R-:W-:Y:S02]  /*1100*/  IADD3 R10, P0, PT, R10, 0x20, RZ ;  /* 0x000000200a0a7810 */ /* 0x008fe40007f1e0ff */
[----:B------:R-:W-:Y:S01]  /*1110*/  IADD3.X R18, PT, PT, RZ, R13, RZ, P1, !PT ;  /* 0x0000000dff127210 */ /* 0x000fe20000ffe4ff */
[----:B------:R-:W-:Y:S01]  /*1120*/  FADD R16, R16, R21 ;  /* 0x0000001510107221 */ /* 0x000fe20000000000 */
[----:B------:R-:W-:-:S03]  /*1130*/  IADD3.X R11, PT, PT, RZ, R11, RZ, P0, !PT ;  /* 0x0000000bff0b7210 */ /* 0x000fc600007fe4ff */
[----:B------:R-:W-:-:S04]  /*1140*/  FADD R16, R16, R23 ;  /* 0x0000001710107221 */ /* 0x000fc80000000000 */
[----:B------:R-:W-:-:S04]  /*1150*/  FADD R16, R16, R25 ;  /* 0x0000001910107221 */ /* 0x000fc80000000000 */
[----:B------:R-:W-:Y:S01]  /*1160*/  FADD R16, R16, R27 ;  /* 0x0000001b10107221 */ /* 0x000fe20000000000 */
[----:B----4-:R-:W-:-:S04]  /*1170*/  FADD R29, R29, -R0 ;  /* 0x800000001d1d7221 */ /* 0x010fc80000000000 */
[----:B------:R-:W-:-:S04]  /*1180*/  FFMA.SAT R2, R29, R2, 0.5 ;  /* 0x3f0000001d027423 */ /* 0x000fc80000002002 */
[----:B------:R-:W-:-:S04]  /*1190*/  FFMA.RM R2, R2, R14, 12582913 ;  /* 0x4b40000102027423 */ /* 0x000fc8000000400e */
[C---:B------:R-:W-:Y:S01]  /*11a0*/  FADD R14, R2.reuse, -12583039 ;  /* 0xcb40007f020e7421 */ /* 0x040fe20000000000 */
[----:B------:R-:W-:-:S03]  /*11b0*/  SHF.L.U32 R2, R2, 0x17, RZ ;  /* 0x0000001702027819 */ /* 0x000fc600000006ff */
[----:B------:R-:W-:-:S04]  /*11c0*/  FFMA R14, R29, 1.4426950216293334961, -R14 ;  /* 0x3fb8aa3b1d0e7823 */ /* 0x000fc8000000080e */
[----:B------:R-:W-:-:S04]  /*11d0*/  FFMA R14, R29, 1.925963033500011079e-08, R14 ;  /* 0x32a570601d0e7823 */ /* 0x000fc8000000000e */
[----:B------:R-:W0:Y:S02]  /*11e0*/  MUFU.EX2 R29, R14 ;  /* 0x0000000e001d7308 */ /* 0x000e240000000800 */
[----:B0-----:R-:W-:-:S04]  /*11f0*/  FMUL R29, R2, R29 ;  /* 0x0000001d021d7220 */ /* 0x001fc80000400000 */
[----:B------:R-:W-:Y:S01]  /*1200*/  FADD R3, R16, R29 ;  /* 0x0000001d10037221 */ /* 0x000fe20000000000 */
[----:B------:R2:W-:Y:S01]  /*1210*/  STG.E desc[UR8][R12.64+0xc], R29 ;  /* 0x00000c1d0c007986 */ /* 0x0005e2000c101908 */
[----:B------:R-:W-:Y:S05]  /*1220*/  BRA.U UP1, `(.L_x_8) ;  /* 0xfffffff901547547 */ /* 0x000fea000b83ffff */
.L_x_7:
[----:B------:R-:W-:Y:S05]  /*1230*/  BRA.U !UP0, `(.L_x_6) ;  /* 0x0000000508b47547 */ /* 0x000fea000b800000 */
[----:B------:R-:W0:Y:S01]  /*1240*/  LDCU UR4, c[0x0][0x398] ;  /* 0x00007300ff0477ac */ /* 0x000e220008000800 */
[----:B------:R-:W-:Y:S02]  /*1250*/  UISETP.GE.U32.AND UP0, UPT, UR10, 0x4, UPT ;  /* 0x000000040a00788c */ /* 0x000fe4000bf06070 */
[----:B0-----:R-:W-:-:S04]  /*1260*/  ULOP3.LUT UR5, UR4, 0x3, URZ, 0xc0, !UPT ;  /* 0x0000000304057892 */ /* 0x001fc8000f8ec0ff */
[----:B------:R-:W-:-:S03]  /*1270*/  UISETP.NE.AND UP1, UPT, UR5, URZ, UPT ;  /* 0x000000ff0500728c */ /* 0x000fc6000bf25270 */
[----:B------:R-:W-:Y:S08]  /*1280*/  BRA.U !UP0, `(.L_x_9) ;  /* 0x0000000108d47547 */ /* 0x000ff0000b800000 */
[----:B------:R-:W-:-:S05]  /*1290*/  IMAD.WIDE.U32 R10, R15, 0x4, R8 ;  /* 0x000000040f0a7825 */ /* 0x000fca00078e0008 */
        /* <DEDUP_REMOVED lines=9> */
[----:B------:R-:W-:Y:S01]  /*1330*/  FFMA R18, R13, 1.925963033500011079e-08, R12 ;  /* 0x32a570600d127823 */ /* 0x000fe2000000000c */
[----:B------:R-:W-:-:S03]  /*1340*/  IMAD.WIDE.U32 R12, R15, 0x4, R6 ;  /* 0x000000040f0c7825 */ /* 0x000fc600078e0006 */
[----:B------:R-:W0:Y:S02]  /*1350*/  MUFU.EX2 R19, R18 ;  /* 0x0000001200137308 */ /* 0x000e240000000800 */
[----:B0-----:R-:W-:-:S05]  /*1360*/  FMUL R16, R16, R19 ;  /* 0x0000001310107220 */ /* 0x001fca0000400000 */
        /* <DEDUP_REMOVED lines=23> */
[----:B------:R-:W2:Y:S01]  /*14e0*/  LDG.E R11, desc[UR8][R10.64+0xc] ;  /* 0x00000c080a0b7981 */ /* 0x000ea2000c1e1900 */
[----:B0-----:R-:W-:Y:S01]  /*14f0*/  FADD R16, R3, R16 ;  /* 0x0000001003107221 */ /* 0x001fe20000000000 */
[----:B------:R-:W-:-:S03]  /*1500*/  IADD3 R15, PT, PT, R15, 0x4, RZ ;  /* 0x000000040f0f7810 */ /* 0x000fc60007ffe0ff */
[----:B------:R-:W-:-:S04]  /*1510*/  FADD R16, R16, R17 ;  /* 0x0000001110107221 */ /* 0x000fc80000000000 */
[----:B------:R-:W-:Y:S01]  /*1520*/  FADD R16, R16, R19 ;  /* 0x0000001310107221 */ /* 0x000fe20000000000 */
[----:B--2---:R-:W-:-:S04]  /*1530*/  FADD R21, R11, -R0 ;  /* 0x800000000b157221 */ /* 0x004fc80000000000 */
[----:B------:R-:W-:-:S04]  /*1540*/  FFMA.SAT R23, R21, R2, 0.5 ;  /* 0x3f00000015177423 */ /* 0x000fc80000002002 */
[----:B------:R-:W-:-:S04]  /*1550*/  FFMA.RM R23, R23, R14, 12582913 ;  /* 0x4b40000117177423 */ /* 0x000fc8000000400e */
[C---:B------:R-:W-:Y:S01]  /*1560*/  FADD R2, R23.reuse, -12583039 ;  /* 0xcb40007f17027421 */ /* 0x040fe20000000000 */
[----:B------:R-:W-:-:S03]  /*1570*/  SHF.L.U32 R23, R23, 0x17, RZ ;  /* 0x0000001717177819 */ /* 0x000fc600000006ff */
[----:B------:R-:W-:-:S04]  /*1580*/  FFMA R2, R21, 1.4426950216293334961, -R2 ;  /* 0x3fb8aa3b15027823 */ /* 0x000fc80000000802 */
[----:B------:R-:W-:-:S06]  /*1590*/  FFMA R2, R21, 1.925963033500011079e-08, R2 ;  /* 0x32a5706015027823 */ /* 0x000fcc0000000002 */
[----:B------:R-:W0:Y:S02]  /*15a0*/  MUFU.EX2 R2, R2 ;  /* 0x0000000200027308 */ /* 0x000e240000000800 */
[----:B0-----:R-:W-:-:S04]  /*15b0*/  FMUL R23, R23, R2 ;  /* 0x0000000217177220 */ /* 0x001fc80000400000 */
[----:B------:R-:W-:Y:S01]  /*15c0*/  FADD R3, R16, R23 ;  /* 0x0000001710037221 */ /* 0x000fe20000000000 */
[----:B------:R1:W-:Y:S06]  /*15d0*/  STG.E desc[UR8][R12.64+0xc], R23 ;  /* 0x00000c170c007986 */ /* 0x0003ec000c101908 */
.L_x_9:
[----:B------:R-:W-:Y:S05]  /*15e0*/  BRA.U !UP1, `(.L_x_6) ;  /* 0x0000000109c87547 */ /* 0x000fea000b800000 */
[----:B------:R-:W-:Y:S02]  /*15f0*/  UISETP.NE.AND UP0, UPT, UR5, 0x1, UPT ;  /* 0x000000010500788c */ /* 0x000fe4000bf05270 */
[----:B------:R-:W-:-:S04]  /*1600*/  ULOP3.LUT UR4, UR4, 0x1, URZ, 0xc0, !UPT ;  /* 0x0000000104047892 */ /* 0x000fc8000f8ec0ff */
[----:B------:R-:W-:-:S03]  /*1610*/  UISETP.NE.U32.AND UP1, UPT, UR4, 0x1, UPT ;  /* 0x000000010400788c */ /* 0x000fc6000bf25070 */
[----:B------:R-:W-:Y:S08]  /*1620*/  BRA.U !UP0, `(.L_x_10) ;  /* 0x0000000108747547 */ /* 0x000ff0000b800000 */
[----:B------:R-:W-:-:S05]  /*1630*/  IMAD.WIDE.U32 R10, R15, 0x4, R8 ;  /* 0x000000040f0a7825 */ /* 0x000fca00078e0008 */
[----:B-12---:R-:W2:Y:S01]  /*1640*/  LDG.E R13, desc[UR8][R10.64] ;  /* 0x000000080a0d7981 */ /* 0x006ea2000c1e1900 */
        /* <DEDUP_REMOVED lines=13> */
[----:B------:R-:W2:Y:S01]  /*1720*/  LDG.E R11, desc[UR8][R10.64+0x4] ;  /* 0x000004080a0b7981 */ /* 0x000ea2000c1e1900 */
[----:B------:R-:W-:Y:S01]  /*1730*/  FADD R3, R3, R2 ;  /* 0x0000000203037221 */ /* 0x000fe20000000000 */
[----:B------:R-:W-:Y:S01]  /*1740*/  IADD3 R15, PT, PT, R15, 0x2, RZ ;  /* 0x000000020f0f7810 */ /* 0x000fe20007ffe0ff */
[----:B--2---:R-:W-:-:S04]  /*1750*/  FADD R16, R11, -R0 ;  /* 0x800000000b107221 */ /* 0x004fc80000000000 */
[----:B------:R-:W-:-:S04]  /*1760*/  FFMA.SAT R17, R16, R18, 0.5 ;  /* 0x3f00000010117423 */ /* 0x000fc80000002012 */
[----:B------:R-:W-:-:S04]  /*1770*/  FFMA.RM R17, R17, R19, 12582913 ;  /* 0x4b40000111117423 */ /* 0x000fc80000004013 */
[C---:B------:R-:W-:Y:S01]  /*1780*/  FADD R19, R17.reuse, -12583039 ;  /* 0xcb40007f11137421 */ /* 0x040fe20000000000 */
[----:B------:R-:W-:-:S03]  /*1790*/  SHF.L.U32 R17, R17, 0x17, RZ ;  /* 0x0000001711117819 */ /* 0x000fc600000006ff */
[----:B------:R-:W-:-:S04]  /*17a0*/  FFMA R19, R16, 1.4426950216293334961, -R19 ;  /* 0x3fb8aa3b10137823 */ /* 0x000fc80000000813 */
[----:B------:R-:W-:-:S04]  /*17b0*/  FFMA R19, R16, 1.925963033500011079e-08, R19 ;  /* 0x32a5706010137823 */ /* 0x000fc80000000013 */
[----:B------:R-:W1:Y:S02]  /*17c0*/  MUFU.EX2 R14, R19 ;  /* 0x00000013000e7308 */ /* 0x000e640000000800 */
[----:B-1----:R-:W-:-:S04]  /*17d0*/  FMUL R14, R17, R14 ;  /* 0x0000000e110e7220 */ /* 0x002fc80000400000 */
[----:B------:R-:W-:Y:S01]  /*17e0*/  FADD R3, R3, R14 ;  /* 0x0000000e03037221 */ /* 0x000fe20000000000 */
[----:B------:R0:W-:Y:S06]  /*17f0*/  STG.E desc[UR8][R12.64+0x4], R14 ;  /* 0x0000040e0c007986 */ /* 0x0001ec000c101908 */
.L_x_10:
[----:B------:R-:W-:Y:S05]  /*1800*/  BRA.U UP1, `(.L_x_6) ;  /* 0x0000000101407547 */ /* 0x000fea000b800000 */
[----:B------:R-:W-:-:S06]  /*1810*/  IMAD.WIDE.U32 R8, R15, 0x4, R8 ;  /* 0x000000040f087825 */ /* 0x000fcc00078e0008 */
[----:B------:R-:W3:Y:S01]  /*1820*/  LDG.E R9, desc[UR8][R8.64] ;  /* 0x0000000808097981 */ /* 0x000ee2000c1e1900 */
[----:B------:R-:W-:Y:S01]  /*1830*/  HFMA2 R11, -RZ, RZ, 0.96630859375, -0.0022525787353515625 ;  /* 0x3bbb989dff0b7431 */ /* 0x000fe200000001ff */
[----:B012---:R-:W-:Y:S01]  /*1840*/  MOV R13, 0x437c0000 ;  /* 0x437c0000000d7802 */ /* 0x007fe20000000f00 */
[----:B---3--:R-:W-:Y:S01]  /*1850*/  FADD R0, R9, -R0 ;  /* 0x8000000009007221 */ /* 0x008fe20000000000 */
[----:B------:R-:W-:-:S04]  /*1860*/  IMAD.WIDE.U32 R8, R15, 0x4, R6 ;  /* 0x000000040f087825 */ /* 0x000fc800078e0006 */
        /* <DEDUP_REMOVED lines=10> */
.L_x_6:
[----:B0--3--:R-:W0:Y:S02]  /*1910*/  LDC R2, c[0x0][0x398] ;  /* 0x0000e600ff027b82 */ /* 0x009e240000000800 */
[----:B0-----:R-:W-:-:S13]  /*1920*/  ISETP.GE.AND P0, PT, R2, 0x1, PT ;  /* 0x000000010200780c */ /* 0x001fda0003f06270 */
[----:B------:R-:W-:Y:S05]  /*1930*/  @!P0 EXIT ;  /* 0x000000000000894d */ /* 0x000fea0003800000 */
[C---:B------:R-:W-:Y:S01]  /*1940*/  ISETP.GE.U32.AND P0, PT, R2.reuse, 0x10, PT ;  /* 0x000000100200780c */ /* 0x040fe20003f06070 */
[----:B------:R-:W-:Y:S01]  /*1950*/  HFMA2 R11, -RZ, RZ, 0, 0 ;  /* 0x00000000ff0b7431 */ /* 0x000fe200000001ff */
[----:B------:R-:W-:-:S11]  /*1960*/  LOP3.LUT R10, R2, 0xf, RZ, 0xc0, !PT ;  /* 0x0000000f020a7812 */ /* 0x000fd600078ec0ff */
[----:B------:R-:W-:Y:S05]  /*1970*/  @!P0 BRA `(.L_x_11) ;  /* 0x0000001000088947 */ /* 0x000fea0003800000 */
[----:B------:R-:W-:Y:S02]  /*1980*/  IADD3 R0, P0, PT, R6, 0x20, RZ ;  /* 0x0000002006007810 */ /* 0x000fe40007f1e0ff */
[----:B------:R-:W-:Y:S02]  /*1990*/  LOP3.LUT R11, R2, 0x7ffffff0, RZ, 0xc0, !PT ;  /* 0x7ffffff0020b7812 */ /* 0x000fe400078ec0ff */
[----:B-12---:R-:W-:Y:S02]  /*19a0*/  IADD3.X R13, PT, PT, RZ, R7, RZ, P0, !PT ;  /* 0x00000007ff0d7210 */ /* 0x006fe400007fe4ff */
[----:B------:R-:W-:-:S07]  /*19b0*/  IADD3 R2, PT, PT, -R11, RZ, RZ ;  /* 0x000000ff0b027210 */ /* 0x000fce0007ffe1ff */
.L_x_44:
[----:B0-----:R-:W-:Y:S02]  /*19c0*/  MOV R8, R0 ;  /* 0x0000000000087202 */ /* 0x001fe40000000f00 */
[----:B------:R-:W-:-:S05]  /*19d0*/  MOV R9, R13 ;  /* 0x0000000d00097202 */ /* 0x000fca0000000f00 */
[----:B------:R-:W2:Y:S01]  /*19e0*/  LDG.E R0, desc[UR8][R8.64+-0x20] ;  /* 0xffffe00808007981 */ /* 0x000ea2000c1e1900 */
[----:B------:R-:W0:Y:S01]  /*19f0*/  MUFU.RCP R12, R3 ;  /* 0x00000003000c7308 */ /* 0x000e220000001000 */
[----:B------:R-:W-:Y:S01]  /*1a00*/  IADD3 R2, PT, PT, R2, 0x10, RZ ;  /* 0x0000001002027810 */ /* 0x000fe20007ffe0ff */
[----:B------:R-:W-:Y:S03]  /*1a10*/  BSSY.RECONVERGENT B2, `(.L_x_12) ;  /* 0x000000c000027945 */ /* 0x000fe60003800200 */
[----:B------:R-:W-:Y:S01]  /*1a20*/  ISETP.NE.AND P2, PT, R2, RZ, PT ;  /* 0x000000ff0200720c */ /* 0x000fe20003f45270 */
[----:B0-----:R-:W-:-:S04]  /*1a30*/  FFMA R13, R12, -R3, 1 ;  /* 0x3f8000000c0d7423 */ /* 0x001fc80000000803 */
[----:B------:R-:W-:Y:S01]  /*1a40*/  FFMA R13, R12, R13, R12 ;  /* 0x0000000d0c0d7223 */ /* 0x000fe2000000000c */
[----:B--2---:R-:W0:Y:S03]  /*1a50*/  FCHK P0, R0, R3 ;  /* 0x0000000300007302 */ /* 0x004e260000000000 */
[----:B------:R-:W-:-:S04]  /*1a60*/  FFMA R12, R0, R13, RZ ;  /* 0x0000000d000c7223 */ /* 0x000fc800000000ff */
[----:B------:R-:W-:-:S04]  /*1a70*/  FFMA R14, R12, -R3, R0 ;  /* 0x800000030c0e7223 */ /* 0x000fc80000000000 */
[----:B------:R-:W-:Y:S01]  /*1a80*/  FFMA R13, R13, R14, R12 ;  /* 0x0000000e0d0d7223 */ /* 0x000fe2000000000c */
[----:B0-----:R-:W-:Y:S06]  /*1a90*/  @!P0 BRA `(.L_x_13) ;  /* 0x00000000000c8947 */ /* 0x001fec0003800000 */
[----:B------:R-:W-:-:S07]  /*1aa0*/  MOV R12, 0x1ac0 ;  /* 0x00001ac0000c7802 */ /* 0x000fce0000000f00 */
[----:B------:R-:W-:Y:S05]  /*1ab0*/  CALL.REL.NOINC `($__internal_0_$__cuda_sm3x_div_rn_noftz_f32_slowpath) ;  /* 0x0000001c00647944 */ /* 0x000fea0003c00000 */
[----:B------:R-:W-:-:S07]  /*1ac0*/  MOV R13, R15 ;  /* 0x0000000f000d7202 */ /* 0x000fce0000000f00 */
.L_x_13:
[----:B------:R-:W-:Y:S05]  /*1ad0*/  BSYNC.RECONVERGENT B2 ;  /* 0x0000000000027941 */ /* 0x000fea0003800200 */
.L_x_12:
[----:B------:R-:W2:Y:S01]  /*1ae0*/  LDG.E R17, desc[UR8][R8.64+-0x1c] ;  /* 0xffffe40808117981 */ /* 0x000ea2000c1e1900 */
[----:B------:R-:W0:Y:S01]  /*1af0*/  MUFU.RCP R0, R3 ;  /* 0x0000000300007308 */ /* 0x000e220000001000 */
[----:B------:R-:W-:Y:S02]  /*1b00*/  BSSY.RECONVERGENT B2, `(.L_x_14) ;  /* 0x000000c000027945 */ /* 0x000fe40003800200 */
[----:B------:R1:W-:Y:S01]  /*1b10*/  STG.E desc[UR8][R8.64+-0x20], R13 ;  /* 0xffffe00d08007986 */ /* 0x0003e2000c101908 */
[----:B0-----:R-:W-:-:S04]  /*1b20*/  FFMA R15, R0, -R3, 1 ;  /* 0x3f800000000f7423 */ /* 0x001fc80000000803 */
[----:B------:R-:W-:Y:S01]  /*1b30*/  FFMA R0, R0, R15, R0 ;  /* 0x0000000f00007223 */ /* 0x000fe20000000000 */
[----:B--2---:R-:W0:Y:S03]  /*1b40*/  FCHK P0, R17, R3 ;  /* 0x0000000311007302 */ /* 0x004e260000000000 */
[----:B------:R-:W-:-:S04]  /*1b50*/  FFMA R12, R0, R17, RZ ;  /* 0x00000011000c7223 */ /* 0x000fc800000000ff */
[----:B------:R-:W-:-:S04]  /*1b60*/  FFMA R15, R12, -R3, R17 ;  /* 0x800000030c0f7223 */ /* 0x000fc80000000011 */
[----:B------:R-:W-:Y:S01]  /*1b70*/  FFMA R15, R0, R15, R12 ;  /* 0x0000000f000f7223 */ /* 0x000fe2000000000c */
[----:B01----:R-:W-:Y:S06]  /*1b80*/  @!P0 BRA `(.L_x_15) ;  /* 0x00000000000c8947 */ /* 0x003fec0003800000 */
[----:B------:R-:W-:Y:S02]  /*1b90*/  MOV R0, R17 ;  /* 0x0000001100007202 */ /* 0x000fe40000000f00 */
[----:B------:R-:W-:-:S07]  /*1ba0*/  MOV R12, 0x1bc0 ;  /* 0x00001bc0000c7802 */ /* 0x000fce0000000f00 */
[----:B------:R-:W-:Y:S05]  /*1bb0*/  CALL.REL.NOINC `($__internal_0_$__cuda_sm3x_div_rn_noftz_f32_slowpath) ;  /* 0x0000001c00247944 */ /* 0x000fea0003c00000 */
.L_x_15:
[----:B------:R-:W-:Y:S05]  /*1bc0*/  BSYNC.RECONVERGENT B2 ;  /* 0x0000000000027941 */ /* 0x000fea0003800200 */
.L_x_14:
        /* <DEDUP_REMOVED lines=14> */
[----:B------:R-:W-:-:S07]  /*1cb0*/  MOV R13, R15 ;  /* 0x0000000f000d7202 */ /* 0x000fce0000000f00 */
.L_x_17:
[----:B------:R-:W-:Y:S05]  /*1cc0*/  BSYNC.RECONVERGENT B2 ;  /* 0x0000000000027941 */ /* 0x000fea0003800200 */
.L_x_16:
        /* <DEDUP_REMOVED lines=14> */
.L_x_19:
[----:B------:R-:W-:Y:S05]  /*1db0*/  BSYNC.RECONVERGENT B2 ;  /* 0x0000000000027941 */ /* 0x000fea0003800200 */
.L_x_18:
        /* <DEDUP_REMOVED lines=15> */
.L_x_21:
[----:B------:R-:W-:Y:S05]  /*1eb0*/  BSYNC.RECONVERGENT B2 ;  /* 0x0000000000027941 */ /* 0x000fea0003800200 */
.L_x_20:
        /* <DEDUP_REMOVED lines=14> */
.L_x_23:
[----:B------:R-:W-:Y:S05]  /*1fa0*/  BSYNC.RECONVERGENT B2 ;  /* 0x0000000000027941 */ /* 0x000fea0003800200 */
.L_x_22:
        /* <DEDUP_REMOVED lines=15> */
.L_x_25:
[----:B------:R-:W-:Y:S05]  /*20a0*/  BSYNC.RECONVERGENT B2 ;  /* 0x0000000000027941 */ /* 0x000fea0003800200 */
.L_x_24:
        /* <DEDUP_REMOVED lines=14> */
.L_x_27:
[----:B------:R-:W-:Y:S05]  /*2190*/  BSYNC.RECONVERGENT B2 ;  /* 0x0000000000027941 */ /* 0x000fea0003800200 */
.L_x_26:
        /* <DEDUP_REMOVED lines=15> */
.L_x_29:
[----:B------:R-:W-:Y:S05]  /*2290*/  BSYNC.RECONVERGENT B2 ;  /* 0x0000000000027941 */ /* 0x000fea0003800200 */
.L_x_28:
        /* <DEDUP_REMOVED lines=14> */
.L_x_31:
[----:B------:R-:W-:Y:S05]  /*2380*/  BSYNC.RECONVERGENT B2 ;  /* 0x0000000000027941 */ /* 0x000fea0003800200 */
.L_x_30:
        /* <DEDUP_REMOVED lines=15> */
.L_x_33:
[----:B------:R-:W-:Y:S05]  /*2480*/  BSYNC.RECONVERGENT B2 ;  /* 0x0000000000027941 */ /* 0x000fea0003800200 */
.L_x_32:
        /* <DEDUP_REMOVED lines=14> */
.L_x_35:
[----:B------:R-:W-:Y:S05]  /*2570*/  BSYNC.RECONVERGENT B2 ;  /* 0x0000000000027941 */ /* 0x000fea0003800200 */
.L_x_34:
        /* <DEDUP_REMOVED lines=15> */
.L_x_37:
[----:B------:R-:W-:Y:S05]  /*2670*/  BSYNC.RECONVERGENT B2 ;  /* 0x0000000000027941 */ /* 0x000fea0003800200 */
.L_x_36:
        /* <DEDUP_REMOVED lines=14> */
.L_x_39:
[----:B------:R-:W-:Y:S05]  /*2760*/  BSYNC.RECONVERGENT B2 ;  /* 0x0000000000027941 */ /* 0x000fea0003800200 */
.L_x_38:
        /* <DEDUP_REMOVED lines=15> */
.L_x_41:
[----:B------:R-:W-:Y:S05]  /*2860*/  BSYNC.RECONVERGENT B2 ;  /* 0x0000000000027941 */ /* 0x000fea0003800200 */
.L_x_40:
        /* <DEDUP_REMOVED lines=14> */
.L_x_43:
[----:B------:R-:W-:Y:S05]  /*2950*/  BSYNC.RECONVERGENT B2 ;  /* 0x0000000000027941 */ /* 0x000fea0003800200 */
.L_x_42:
[----:B------:R0:W-:Y:S01]  /*2960*/  STG.E desc[UR8][R8.64+0x1c], R15 ;  /* 0x00001c0f08007986 */ /* 0x0001e2000c101908 */
[----:B------:R-:W-:-:S04]  /*2970*/  IADD3 R0, P0, PT, R8, 0x40, RZ ;  /* 0x0000004008007810 */ /* 0x000fc80007f1e0ff */
[----:B------:R-:W-:Y:S01]  /*2980*/  IADD3.X R13, PT, PT, RZ, R9, RZ, P0, !PT ;  /* 0x00000009ff0d7210 */ /* 0x000fe200007fe4ff */
[----:B------:R-:W-:Y:S08]  /*2990*/  @P2 BRA `(.L_x_44) ;  /* 0xfffffff000082947 */ /* 0x000ff0000383ffff */
.L_x_11:
[----:B------:R-:W-:-:S13]  /*29a0*/  ISETP.NE.AND P0, PT, R10, RZ, PT ;  /* 0x000000ff0a00720c */ /* 0x000fda0003f05270 */
[----:B------:R-:W-:Y:S05]  /*29b0*/  @!P0 EXIT ;  /* 0x000000000000894d */ /* 0x000fea0003800000 */
[----:B------:R-:W3:Y:S01]  /*29c0*/  LDCU UR4, c[0x0][0x398] ;  /* 0x00007300ff0477ac */ /* 0x000ee20008000800 */
[----:B------:R-:W-:Y:S01]  /*29d0*/  ISETP.GE.U32.AND P0, PT, R10, 0x8, PT ;  /* 0x000000080a00780c */ /* 0x000fe20003f06070 */
[----:B---3--:R-:W-:-:S12]  /*29e0*/  ULOP3.LUT UR4, UR4, 0x7, URZ, 0xc0, !UPT ;  /* 0x0000000704047892 */ /* 0x008fd8000f8ec0ff */
[----:B------:R-:W-:Y:S05]  /*29f0*/  @!P0 BRA `(.L_x_45) ;  /* 0x0000000400f88947 */ /* 0x000fea0003800000 */
[----:B0-----:R-:W-:-:S05]  /*2a00*/  IMAD.WIDE.U32 R8, R11, 0x4, R6 ;  /* 0x000000040b087825 */ /* 0x001fca00078e0006 */
[----:B------:R-:W3:Y:S01]  /*2a10*/  LDG.E R15, desc[UR8][R8.64] ;  /* 0x00000008080f7981 */ /* 0x000ee2000c1e1900 */
[----:B------:R-:W1:Y:S01]  /*2a20*/  MUFU.RCP R0, R3 ;  /* 0x0000000300007308 */ /* 0x000e620000001000 */
[----:B------:R-:W-:Y:S01]  /*2a30*/  BSSY.RECONVERGENT B2, `(.L_x_46) ;  /* 0x000000c000027945 */ /* 0x000fe20003800200 */
[----:B-12---:R-:W-:-:S04]  /*2a40*/  FFMA R13, R0, -R3, 1 ;  /* 0x3f800000000d7423 */ /* 0x006fc80000000803 */
[----:B------:R-:W-:Y:S02]  /*2a50*/  FFMA R0, R0, R13, R0 ;  /* 0x0000000d00007223 */ /* 0x000fe40000000000 */
[----:B---3--:R-:W0:Y:S02]  /*2a60*/  FCHK P0, R15, R3 ;  /* 0x000000030f007302 */ /* 0x008e240000000000 */
[----:B------:R-:W-:-:S04]  /*2a70*/  FFMA R2, R0, R15, RZ ;  /* 0x0000000f00027223 */ /* 0x000fc800000000ff */
[----:B------:R-:W-:-:S04]  /*2a80*/  FFMA R13, R2, -R3, R15 ;  /* 0x80000003020d7223 */ /* 0x000fc8000000000f */
[----:B------:R-:W-:Y:S01]  /*2a90*/  FFMA R13, R0, R13, R2 ;  /* 0x0000000d000d7223 */ /* 0x000fe20000000002 */
[----:B0-----:R-:W-:Y:S06]  /*2aa0*/  @!P0 BRA `(.L_x_47) ;  /* 0x0000000000108947 */ /* 0x001fec0003800000 */
[----:B------:R-:W-:Y:S02]  /*2ab0*/  MOV R0, R15 ;  /* 0x0000000f00007202 */ /* 0x000fe40000000f00 */
[----:B------:R-:W-:-:S07]  /*2ac0*/  MOV R12, 0x2ae0 ;  /* 0x00002ae0000c7802 */ /* 0x000fce0000000f00 */
[----:B------:R-:W-:Y:S05]  /*2ad0*/  CALL.REL.NOINC `($__internal_0_$__cuda_sm3x_div_rn_noftz_f32_slowpath) ;  /* 0x0000000c005c7944 */ /* 0x000fea0003c00000 */
[----:B------:R-:W-:-:S07]  /*2ae0*/  MOV R13, R15 ;  /* 0x0000000f000d7202 */ /* 0x000fce0000000f00 */
.L_x_47:
[----:B------:R-:W-:Y:S05]  /*2af0*/  BSYNC.RECONVERGENT B2 ;  /* 0x0000000000027941 */ /* 0x000fea0003800200 */
.L_x_46:
        /* <DEDUP_REMOVED lines=14> */
.L_x_49:
[----:B------:R-:W-:Y:S05]  /*2be0*/  BSYNC.RECONVERGENT B2 ;  /* 0x0000000000027941 */ /* 0x000fea0003800200 */
.L_x_48:
        /* <DEDUP_REMOVED lines=15> */
.L_x_51:
[----:B------:R-:W-:Y:S05]  /*2ce0*/  BSYNC.RECONVERGENT B2 ;  /* 0x0000000000027941 */ /* 0x000fea0003800200 */
.L_x_50:
        /* <DEDUP_REMOVED lines=14> */
.L_x_53:
[----:B------:R-:W-:Y:S05]  /*2dd0*/  BSYNC.RECONVERGENT B2 ;  /* 0x0000000000027941 */ /* 0x000fea0003800200 */
.L_x_52:
        /* <DEDUP_REMOVED lines=15> */
.L_x_55:
[----:B------:R-:W-:Y:S05]  /*2ed0*/  BSYNC.RECONVERGENT B2 ;  /* 0x0000000000027941 */ /* 0x000fea0003800200 */
.L_x_54:
        /* <DEDUP_REMOVED lines=14> */
.L_x_57:
[----:B------:R-:W-:Y:S05]  /*2fc0*/  BSYNC.RECONVERGENT B2 ;  /* 0x0000000000027941 */ /* 0x000fea0003800200 */
.L_x_56:
        /* <DEDUP_REMOVED lines=15> */
.L_x_59:
[----:B------:R-:W-:Y:S05]  /*30c0*/  BSYNC.RECONVERGENT B2 ;  /* 0x0000000000027941 */ /* 0x000fea0003800200 */
.L_x_58:
        /* <DEDUP_REMOVED lines=14> */
.L_x_61:
[----:B------:R-:W-:Y:S05]  /*31b0*/  BSYNC.RECONVERGENT B2 ;  /* 0x0000000000027941 */ /* 0x000fea0003800200 */
.L_x_60:
[----:B------:R3:W-:Y:S01]  /*31c0*/  STG.E desc[UR8][R8.64+0x1c], R15 ;  /* 0x00001c0f08007986 */ /* 0x0007e2000c101908 */
[----:B------:R-:W-:-:S07]  /*31d0*/  IADD3 R11, PT, PT, R11, 0x8, RZ ;  /* 0x000000080b0b7810 */ /* 0x000fce0007ffe0ff */
.L_x_45:
[----:B------:R-:W-:-:S13]  /*31e0*/  ISETP.NE.AND P0, PT, RZ, UR4, PT ;  /* 0x00000004ff007c0c */ /* 0x000fda000bf05270 */
[----:B------:R-:W-:Y:S05]  /*31f0*/  @!P0 EXIT ;  /* 0x000000000000894d */ /* 0x000fea0003800000 */
[----:B------:R-:W4:Y:S01]  /*3200*/  LDCU UR5, c[0x0][0x398] ;  /* 0x00007300ff0577ac */ /* 0x000f220008000800 */
[----:B------:R-:W-:Y:S02]  /*3210*/  UISETP.GE.U32.AND UP0, UPT, UR4, 0x4, UPT ;  /* 0x000000040400788c */ /* 0x000fe4000bf06070 */
[----:B----4-:R-:W-:-:S07]  /*3220*/  ULOP3.LUT UR5, UR5, 0x3, URZ, 0xc0, !UPT ;  /* 0x0000000305057892 */ /* 0x010fce000f8ec0ff */
[----:B------:R-:W-:Y:S05]  /*3230*/  BRA.U !UP0, `(.L_x_62) ;  /* 0x0000000508087547 */ /* 0x000fea000b800000 */
[----:B------:R-:W-:-:S05]  /*3240*/  IMAD.WIDE.U32 R6, R11, 0x4, R6 ;  /* 0x000000040b067825 */ /* 0x000fca00078e0006 */
[----:B-12---:R-:W2:Y:S01]  /*3250*/  LDG.E R13, desc[UR8][R6.64] ;  /* 0x00000008060d7981 */ /* 0x006ea2000c1e1900 */
[----:B------:R-:W0:Y:S01]  /*3260*/  MUFU.RCP R0, R3 ;  /* 0x0000000300007308 */ /* 0x000e220000001000 */
[----:B------:R-:W-:Y:S01]  /*3270*/  BSSY.RECONVERGENT B2, `(.L_x_63) ;  /* 0x000000c000027945 */ /* 0x000fe20003800200 */
[----:B0--3--:R-:W-:-:S04]  /*3280*/  FFMA R9, R0, -R3, 1 ;  /* 0x3f80000000097423 */ /* 0x009fc80000000803 */
[----:B------:R-:W-:Y:S02]  /*3290*/  FFMA R0, R0, R9, R0 ;  /* 0x0000000900007223 */ /* 0x000fe40000000000 */
[----:B--2---:R-:W0:Y:S02]  /*32a0*/  FCHK P0, R13, R3 ;  /* 0x000000030d007302 */ /* 0x004e240000000000 */
        /* <DEDUP_REMOVED lines=8> */
.L_x_64:
[----:B------:R-:W-:Y:S05]  /*3330*/  BSYNC.RECONVERGENT B2 ;  /* 0x0000000000027941 */ /* 0x000fea0003800200 */
.L_x_63:
        /* <DEDUP_REMOVED lines=15> */
.L_x_66:
[----:B------:R-:W-:Y:S05]  /*3430*/  BSYNC.RECONVERGENT B2 ;  /* 0x0000000000027941 */ /* 0x000fea0003800200 */
.L_x_65:
        /* <DEDUP_REMOVED lines=15> */
.L_x_68:
[----:B------:R-:W-:Y:S05]  /*3530*/  BSYNC.RECONVERGENT B2 ;  /* 0x0000000000027941 */ /* 0x000fea0003800200 */
.L_x_67:
        /* <DEDUP_REMOVED lines=15> */
.L_x_70:
[----:B------:R-:W-:Y:S05]  /*3630*/  BSYNC.RECONVERGENT B2 ;  /* 0x0000000000027941 */ /* 0x000fea0003800200 */
.L_x_69:
[----:B------:R4:W-:Y:S01]  /*3640*/  STG.E desc[UR8][R6.64+0xc], R13 ;  /* 0x00000c0d06007986 */ /* 0x0009e2000c101908 */
[----:B------:R-:W-:-:S07]  /*3650*/  IADD3 R11, PT, PT, R11, 0x4, RZ ;  /* 0x000000040b0b7810 */ /* 0x000fce0007ffe0ff */
.L_x_62:
[----:B------:R-:W-:-:S13]  /*3660*/  ISETP.NE.AND P0, PT, RZ, UR5, PT ;  /* 0x00000005ff007c0c */ /* 0x000fda000bf05270 */
[----:B------:R-:W-:Y:S05]  /*3670*/  @!P0 EXIT ;  /* 0x000000000000894d */ /* 0x000fea0003800000 */
[----:B------:R-:W5:Y:S01]  /*3680*/  LDCU.64 UR6, c[0x0][0x380] ;  /* 0x00007000ff0677ac */ /* 0x000f620008000a00 */
[----:B------:R-:W-:Y:S01]  /*3690*/  IMAD.WIDE.U32 R4, R11, 0x4, R4 ;  /* 0x000000040b047825 */ /* 0x000fe200078e0004 */
[----:B------:R-:W-:Y:S02]  /*36a0*/  UIADD3 UR4, UPT, UPT, -UR5, URZ, URZ ;  /* 0x000000ff05047290 */ /* 0x000fe4000fffe1ff */
[----:B-----5:R-:W-:-:S04]  /*36b0*/  IADD3 R0, P0, PT, R4, UR6, RZ ;  /* 0x0000000604007c10 */ /* 0x020fc8000ff1e0ff */
[----:B0--3--:R-:W-:-:S09]  /*36c0*/  IADD3.X R9, PT, PT, R5, UR7, RZ, P0, !PT ;  /* 0x0000000705097c10 */ /* 0x009fd200087fe4ff */
.L_x_73:
[----:B0-----:R-:W-:Y:S02]  /*36d0*/  MOV R4, R0 ;  /* 0x0000000000047202 */ /* 0x001fe40000000f00 */
[----:B------:R-:W-:-:S05]  /*36e0*/  MOV R5, R9 ;  /* 0x0000000900057202 */ /* 0x000fca0000000f00 */
[----:B------:R-:W3:Y:S01]  /*36f0*/  LDG.E R9, desc[UR8][R4.64] ;  /* 0x0000000804097981 */ /* 0x000ee2000c1e1900 */
[----:B------:R-:W4:Y:S01]  /*3700*/  MUFU.RCP R0, R3 ;  /* 0x0000000300007308 */ /* 0x000f220000001000 */
[----:B------:R-:W-:Y:S01]  /*3710*/  UIADD3 UR4, UPT, UPT, UR4, 0x1, URZ ;  /* 0x0000000104047890 */ /* 0x000fe2000fffe0ff */
[----:B------:R-:W-:Y:S03]  /*3720*/  BSSY.RECONVERGENT B2, `(.L_x_71) ;  /* 0x000000d000027945 */ /* 0x000fe60003800200 */
[----:B------:R-:W-:Y:S01]  /*3730*/  UISETP.NE.AND UP0, UPT, UR4, URZ, UPT ;  /* 0x000000ff0400728c */ /* 0x000fe2000bf05270 */
[----:B----4-:R-:W-:-:S04]  /*3740*/  FFMA R7, R0, -R3, 1 ;  /* 0x3f80000000077423 */ /* 0x010fc80000000803 */
[----:B------:R-:W-:Y:S01]  /*3750*/  FFMA R0, R0, R7, R0 ;  /* 0x0000000700007223 */ /* 0x000fe20000000000 */
[----:B---3--:R-:W0:Y:S03]  /*3760*/  FCHK P0, R9, R3 ;  /* 0x0000000309007302 */ /* 0x008e260000000000 */
[----:B------:R-:W-:-:S04]  /*3770*/  FFMA R2, R0, R9, RZ ;  /* 0x0000000900027223 */ /* 0x000fc800000000ff */
[----:B------:R-:W-:-:S04]  /*3780*/  FFMA R7, R2, -R3, R9 ;  /* 0x8000000302077223 */ /* 0x000fc80000000009 */
[----:B------:R-:W-:Y:S01]  /*3790*/  FFMA R7, R0, R7, R2 ;  /* 0x0000000700077223 */ /* 0x000fe20000000002 */
[----:B0-----:R-:W-:Y:S06]  /*37a0*/  @!P0 BRA `(.L_x_72) ;  /* 0x0000000000108947 */ /* 0x001fec0003800000 */
[----:B------:R-:W-:Y:S02]  /*37b0*/  MOV R0, R9 ;  /* 0x0000000900007202 */ /* 0x000fe40000000f00 */
[----:B-12---:R-:W-:-:S07]  /*37c0*/  MOV R12, 0x37e0 ;  /* 0x000037e0000c7802 */ /* 0x006fce0000000f00 */
[----:B------:R-:W-:Y:S05]  /*37d0*/  CALL.REL.NOINC `($__internal_0_$__cuda_sm3x_div_rn_noftz_f32_slowpath) ;  /* 0x00000000001c7944 */ /* 0x000fea0003c00000 */
[----:B------:R-:W-:-:S07]  /*37e0*/  MOV R7, R15 ;  /* 0x0000000f00077202 */ /* 0x000fce0000000f00 */
.L_x_72:
[----:B------:R-:W-:Y:S05]  /*37f0*/  BSYNC.RECONVERGENT B2 ;  /* 0x0000000000027941 */ /* 0x000fea0003800200 */
.L_x_71:
[----:B------:R0:W-:Y:S01]  /*3800*/  STG.E desc[UR8][R4.64], R7 ;  /* 0x0000000704007986 */ /* 0x0001e2000c101908 */
[----:B------:R-:W-:-:S04]  /*3810*/  IADD3 R0, P0, PT, R4, 0x4, RZ ;  /* 0x0000000404007810 */ /* 0x000fc80007f1e0ff */
[----:B------:R-:W-:Y:S01]  /*3820*/  IADD3.X R9, PT, PT, RZ, R5, RZ, P0, !PT ;  /* 0x00000005ff097210 */ /* 0x000fe200007fe4ff */
[----:B------:R-:W-:Y:S08]  /*3830*/  BRA.U UP0, `(.L_x_73) ;  /* 0xfffffffd00a47547 */ /* 0x000ff0000b83ffff */
[----:B------:R-:W-:Y:S05]  /*3840*/  EXIT ;  /* 0x000000000000794d */ /* 0x000fea0003800000 */
        .weak           $__internal_0_$__cuda_sm3x_div_rn_noftz_f32_slowpath
        .type           $__internal_0_$__cuda_sm3x_div_rn_noftz_f32_slowpath,@function
        .size           $__internal_0_$__cuda_sm3x_div_rn_noftz_f32_slowpath,(.L_x_86 - $__internal_0_$__cuda_sm3x_div_rn_noftz_f32_slowpath)
$__internal_0_$__cuda_sm3x_div_rn_noftz_f32_slowpath:
[----:B------:R-:W-:Y:S01]  /*3850*/  SHF.R.U32.HI R13, RZ, 0x17, R3 ;  /* 0x00000017ff0d7819 */ /* 0x000fe20000011603 */
[----:B------:R-:W-:Y:S01]  /*3860*/  BSSY.RECONVERGENT B0, `(.L_x_74) ;  /* 0x0000063000007945 */ /* 0x000fe20003800200 */
[----:B------:R-:W-:Y:S02]  /*3870*/  SHF.R.U32.HI R16, RZ, 0x17, R0 ;  /* 0x00000017ff107819 */ /* 0x000fe40000011600 */
[----:B------:R-:W-:Y:S02]  /*3880*/  LOP3.LUT R13, R13, 0xff, RZ, 0xc0, !PT ;  /* 0x000000ff0d0d7812 */ /* 0x000fe400078ec0ff */
[----:B------:R-:W-:Y:S02]  /*3890*/  LOP3.LUT R16, R16, 0xff, RZ, 0xc0, !PT ;  /* 0x000000ff10107812 */ /* 0x000fe400078ec0ff */
[----:B------:R-:W-:Y:S02]  /*38a0*/  IADD3 R18, PT, PT, R13, -0x1, RZ ;  /* 0xffffffff0d127810 */ /* 0x000fe40007ffe0ff */
[----:B------:R-:W-:-:S02]  /*38b0*/  IADD3 R17, PT, PT, R16, -0x1, RZ ;  /* 0xffffffff10117810 */ /* 0x000fc40007ffe0ff */
[----:B------:R-:W-:Y:S02]  /*38c0*/  ISETP.GT.U32.AND P0, PT, R18, 0xfd, PT ;  /* 0x000000fd1200780c */ /* 0x000fe40003f04070 */
[----:B------:R-:W-:Y:S02]  /*38d0*/  MOV R15, R3 ;  /* 0x00000003000f7202 */ /* 0x000fe40000000f00 */
[----:B------:R-:W-:-:S13]  /*38e0*/  ISETP.GT.U32.OR P0, PT, R17, 0xfd, P0 ;  /* 0x000000fd1100780c */ /* 0x000fda0000704470 */
[----:B------:R-:W-:Y:S01]  /*38f0*/  @!P0 MOV R14, RZ ;  /* 0x000000ff000e8202 */ /* 0x000fe20000000f00 */
[----:B------:R-:W-:Y:S06]  /*3900*/  @!P0 BRA `(.L_x_75) ;  /* 0x00000000005c8947 */ /* 0x000fec0003800000 */
[----:B------:R-:W-:Y:S02]  /*3910*/  FSETP.GTU.FTZ.AND P0, PT, |R0|, +INF , PT ;  /* 0x7f8000000000780b */ /* 0x000fe40003f1c200 */
[----:B------:R-:W-:-:S04]  /*3920*/  FSETP.GTU.FTZ.AND P1, PT, |R3|, +INF , PT ;  /* 0x7f8000000300780b */ /* 0x000fc80003f3c200 */
[----:B------:R-:W-:-:S13]  /*3930*/  PLOP3.LUT P0, PT, P0, P1, PT, 0xf8, 0x8f ;  /* 0x00000000008f781c */ /* 0x000fda0000703f70 */
[----:B------:R-:W-:Y:S05]  /*3940*/  @P0 BRA `(.L_x_76) ;  /* 0x00000004004c0947 */ /* 0x000fea0003800000 */
[----:B------:R-:W-:-:S13]  /*3950*/  LOP3.LUT P0, RZ, R15, 0x7fffffff, R0, 0xc8, !PT ;  /* 0x7fffffff0fff7812 */ /* 0x000fda000780c800 */
[----:B------:R-:W-:Y:S05]  /*3960*/  @!P0 BRA `(.L_x_77) ;  /* 0x00000004003c8947 */ /* 0x000fea0003800000 */
[C---:B------:R-:W-:Y:S02]  /*3970*/  FSETP.NEU.FTZ.AND P3, PT, |R0|.reuse, +INF , PT ;  /* 0x7f8000000000780b */ /* 0x040fe40003f7d200 */
[----:B------:R-:W-:Y:S02]  /*3980*/  FSETP.NEU.FTZ.AND P1, PT, |R3|, +INF , PT ;  /* 0x7f8000000300780b */ /* 0x000fe40003f3d200 */
[----:B------:R-:W-:-:S11]  /*3990*/  FSETP.NEU.FTZ.AND P0, PT, |R0|, +INF , PT ;  /* 0x7f8000000000780b */ /* 0x000fd60003f1d200 */
[----:B------:R-:W-:Y:S05]  /*39a0*/  @!P1 BRA !P3, `(.L_x_77) ;  /* 0x00000004002c9947 */ /* 0x000fea0005800000 */
[----:B------:R-:W-:-:S04]  /*39b0*/  LOP3.LUT P3, RZ, R0, 0x7fffffff, RZ, 0xc0, !PT ;  /* 0x7fffffff00ff7812 */ /* 0x000fc8000786c0ff */
[----:B------:R-:W-:-:S13]  /*39c0*/  PLOP3.LUT P1, PT, P1, P3, PT, 0x2f, 0xf2 ;  /* 0x0000000000f2781c */ /* 0x000fda0000f26577 */
[----:B------:R-:W-:Y:S05]  /*39d0*/  @P1 BRA `(.L_x_78) ;  /* 0x0000000400181947 */ /* 0x000fea0003800000 */
[----:B------:R-:W-:-:S04]  /*39e0*/  LOP3.LUT P1, RZ, R15, 0x7fffffff, RZ, 0xc0, !PT ;  /* 0x7fffffff0fff7812 */ /* 0x000fc8000782c0ff */
[----:B------:R-:W-:-:S13]  /*39f0*/  PLOP3.LUT P0, PT, P0, P1, PT, 0x2f, 0xf2 ;  /* 0x0000000000f2781c */ /* 0x000fda0000702577 */
[----:B------:R-:W-:Y:S05]  /*3a00*/  @P0 BRA `(.L_x_79) ;  /* 0x0000000400000947 */ /* 0x000fea0003800000 */
[----:B------:R-:W-:Y:S02]  /*3a10*/  ISETP.GE.AND P0, PT, R17, RZ, PT ;  /* 0x000000ff1100720c */ /* 0x000fe40003f06270 */
[----:B------:R-:W-:-:S11]  /*3a20*/  ISETP.GE.AND P1, PT, R18, RZ, PT ;  /* 0x000000ff1200720c */ /* 0x000fd60003f26270 */
[----:B------:R-:W-:Y:S01]  /*3a30*/  @P0 MOV R14, RZ ;  /* 0x000000ff000e0202 */ /* 0x000fe20000000f00 */
[----:B------:R-:W-:Y:S01]  /*3a40*/  @!P0 FFMA R0, R0, 1.84467440737095516160e+19, RZ ;  /* 0x5f80000000008823 */ /* 0x000fe200000000ff */
[----:B------:R-:W-:Y:S01]  /*3a50*/  @!P0 MOV R14, 0xffffffc0 ;  /* 0xffffffc0000e8802 */ /* 0x000fe20000000f00 */
[----:B------:R-:W-:-:S03]  /*3a60*/  @!P1 FFMA R15, R3, 1.84467440737095516160e+19, RZ ;  /* 0x5f800000030f9823 */ /* 0x000fc600000000ff */
[----:B------:R-:W-:-:S07]  /*3a70*/  @!P1 IADD3 R14, PT, PT, R14, 0x40, RZ ;  /* 0x000000400e0e9810 */ /* 0x000fce0007ffe0ff */
.L_x_75:
[----:B------:R-:W-:Y:S01]  /*3a80*/  LEA R18, R13, 0xc0800000, 0x17 ;  /* 0xc08000000d127811 */ /* 0x000fe200078eb8ff */
[----:B------:R-:W-:Y:S01]  /*3a90*/  BSSY.RECONVERGENT B1, `(.L_x_80) ;  /* 0x0000036000017945 */ /* 0x000fe20003800200 */
[----:B------:R-:W-:Y:S02]  /*3aa0*/  IADD3 R16, PT, PT, R16, -0x7f, RZ ;  /* 0xffffff8110107810 */ /* 0x000fe40007ffe0ff */
[----:B------:R-:W-:-:S03]  /*3ab0*/  IADD3 R19, PT, PT, -R18, R15, RZ ;  /* 0x0000000f12137210 */ /* 0x000fc60007ffe1ff */
[C---:B------:R-:W-:Y:S01]  /*3ac0*/  IMAD R0, R16.reuse, -0x800000, R0 ;  /* 0xff80000010007824 */ /* 0x040fe200078e0200 */
[----:B------:R0:W1:Y:S01]  /*3ad0*/  MUFU.RCP R18, R19 ;  /* 0x0000001300127308 */ /* 0x0000620000001000 */
[----:B------:R-:W-:Y:S01]  /*3ae0*/  FADD.FTZ R15, -R19, -RZ ;  /* 0x800000ff130f7221 */ /* 0x000fe20000010100 */
[----:B0-----:R-:W-:-:S04]  /*3af0*/  IADD3 R19, PT, PT, R16, 0x7f, -R13 ;  /* 0x0000007f10137810 */ /* 0x001fc80007ffe80d */
[----:B------:R-:W-:Y:S01]  /*3b00*/  IADD3 R19, PT, PT, R19, R14, RZ ;  /* 0x0000000e13137210 */ /* 0x000fe20007ffe0ff */
[----:B-1----:R-:W-:-:S04]  /*3b10*/  FFMA R17, R18, R15, 1 ;  /* 0x3f80000012117423 */ /* 0x002fc8000000000f */
[----:B------:R-:W-:-:S04]  /*3b20*/  FFMA R17, R18, R17, R18 ;  /* 0x0000001112117223 */ /* 0x000fc80000000012 */
[----:B------:R-:W-:-:S04]  /*3b30*/  FFMA R18, R0, R17, RZ ;  /* 0x0000001100127223 */ /* 0x000fc800000000ff */
[----:B------:R-:W-:-:S04]  /*3b40*/  FFMA R20, R15, R18, R0 ;  /* 0x000000120f147223 */ /* 0x000fc80000000000 */
[----:B------:R-:W-:-:S04]  /*3b50*/  FFMA R18, R17, R20, R18 ;  /* 0x0000001411127223 */ /* 0x000fc80000000012 */
[----:B------:R-:W-:-:S04]  /*3b60*/  FFMA R15, R15, R18, R0 ;  /* 0x000000120f0f7223 */ /* 0x000fc80000000000 */
[----:B------:R-:W-:-:S05]  /*3b70*/  FFMA R0, R17, R15, R18 ;  /* 0x0000000f11007223 */ /* 0x000fca0000000012 */
[----:B------:R-:W-:-:S04]  /*3b80*/  SHF.R.U32.HI R13, RZ, 0x17, R0 ;  /* 0x00000017ff0d7819 */ /* 0x000fc80000011600 */
[----:B------:R-:W-:-:S04]  /*3b90*/  LOP3.LUT R13, R13, 0xff, RZ, 0xc0, !PT ;  /* 0x000000ff0d0d7812 */ /* 0x000fc800078ec0ff */
[----:B------:R-:W-:-:S04]  /*3ba0*/  IADD3 R13, PT, PT, R13, R19, RZ ;  /* 0x000000130d0d7210 */ /* 0x000fc80007ffe0ff */
[----:B------:R-:W-:-:S04]  /*3bb0*/  IADD3 R14, PT, PT, R13, -0x1, RZ ;  /* 0xffffffff0d0e7810 */ /* 0x000fc80007ffe0ff */
[----:B------:R-:W-:-:S13]  /*3bc0*/  ISETP.GE.U32.AND P0, PT, R14, 0xfe, PT ;  /* 0x000000fe0e00780c */ /* 0x000fda0003f06070 */
[----:B------:R-:W-:Y:S05]  /*3bd0*/  @!P0 BRA `(.L_x_81) ;  /* 0x0000000000808947 */ /* 0x000fea0003800000 */
[----:B------:R-:W-:-:S13]  /*3be0*/  ISETP.GT.AND P0, PT, R13, 0xfe, PT ;  /* 0x000000fe0d00780c */ /* 0x000fda0003f04270 */
[----:B------:R-:W-:Y:S05]  /*3bf0*/  @P0 BRA `(.L_x_82) ;  /* 0x00000000006c0947 */ /* 0x000fea0003800000 */
[----:B------:R-:W-:-:S13]  /*3c00*/  ISETP.GE.AND P0, PT, R13, 0x1, PT ;  /* 0x000000010d00780c */ /* 0x000fda0003f06270 */
[----:B------:R-:W-:Y:S05]  /*3c10*/  @P0 BRA `(.L_x_83) ;  /* 0x0000000000740947 */ /* 0x000fea0003800000 */
[----:B------:R-:W-:Y:S02]  /*3c20*/  ISETP.GE.AND P0, PT, R13, -0x18, PT ;  /* 0xffffffe80d00780c */ /* 0x000fe40003f06270 */
[----:B------:R-:W-:-:S11]  /*3c30*/  LOP3.LUT R0, R0, 0x80000000, RZ, 0xc0, !PT ;  /* 0x8000000000007812 */ /* 0x000fd600078ec0ff */
[----:B------:R-:W-:Y:S05]  /*3c40*/  @!P0 BRA `(.L_x_83) ;  /* 0x0000000000688947 */ /* 0x000fea0003800000 */
[-CC-:B------:R-:W-:Y:S01]  /*3c50*/  FFMA.RZ R14, R17, R15.reuse, R18.reuse ;  /* 0x0000000f110e7223 */ /* 0x180fe2000000c012 */
[C---:B------:R-:W-:Y:S02]  /*3c60*/  ISETP.NE.AND P3, PT, R13.reuse, RZ, PT ;  /* 0x000000ff0d00720c */ /* 0x040fe40003f65270 */
[----:B------:R-:W-:Y:S02]  /*3c70*/  ISETP.NE.AND P1, PT, R13, RZ, PT ;  /* 0x000000ff0d00720c */ /* 0x000fe40003f25270 */
[----:B------:R-:W-:Y:S01]  /*3c80*/  LOP3.LUT R16, R14, 0x7fffff, RZ, 0xc0, !PT ;  /* 0x007fffff0e107812 */ /* 0x000fe200078ec0ff */
[CCC-:B------:R-:W-:Y:S01]  /*3c90*/  FFMA.RP R14, R17.reuse, R15.reuse, R18.reuse ;  /* 0x0000000f110e7223 */ /* 0x1c0fe20000008012 */
[----:B------:R-:W-:Y:S01]  /*3ca0*/  FFMA.RM R15, R17, R15, R18 ;  /* 0x0000000f110f7223 */ /* 0x000fe20000004012 */
[----:B------:R-:W-:Y:S02]  /*3cb0*/  IADD3 R17, PT, PT, R13, 0x20, RZ ;  /* 0x000000200d117810 */ /* 0x000fe40007ffe0ff */
[----:B------:R-:W-:-:S02]  /*3cc0*/  LOP3.LUT R16, R16, 0x800000, RZ, 0xfc, !PT ;  /* 0x0080000010107812 */ /* 0x000fc400078efcff */
[----:B------:R-:W-:Y:S02]  /*3cd0*/  IADD3 R13, PT, PT, -R13, RZ, RZ ;  /* 0x000000ff0d0d7210 */ /* 0x000fe40007ffe1ff */
[----:B------:R-:W-:Y:S02]  /*3ce0*/  SHF.L.U32 R17, R16, R17, RZ ;  /* 0x0000001110117219 */ /* 0x000fe400000006ff */
[----:B------:R-:W-:Y:S02]  /*3cf0*/  FSETP.NEU.FTZ.AND P0, PT, R14, R15, PT ;  /* 0x0000000f0e00720b */ /* 0x000fe40003f1d000 */
[----:B------:R-:W-:Y:S02]  /*3d00*/  SEL R13, R13, RZ, P3 ;  /* 0x000000ff0d0d7207 */ /* 0x000fe40001800000 */
[----:B------:R-:W-:Y:S02]  /*3d10*/  ISETP.NE.AND P1, PT, R17, RZ, P1 ;  /* 0x000000ff1100720c */ /* 0x000fe40000f25270 */
[----:B------:R-:W-:-:S02]  /*3d20*/  SHF.R.U32.HI R13, RZ, R13, R16 ;  /* 0x0000000dff0d7219 */ /* 0x000fc40000011610 */
[----:B------:R-:W-:Y:S02]  /*3d30*/  PLOP3.LUT P0, PT, P0, P1, PT, 0xf8, 0x8f ;  /* 0x00000000008f781c */ /* 0x000fe40000703f70 */
[----:B------:R-:W-:Y:S02]  /*3d40*/  SHF.R.U32.HI R15, RZ, 0x1, R13 ;  /* 0x00000001ff0f7819 */ /* 0x000fe4000001160d */
[----:B------:R-:W-:-:S04]  /*3d50*/  SEL R14, RZ, 0x1, !P0 ;  /* 0x00000001ff0e7807 */ /* 0x000fc80004000000 */
[----:B------:R-:W-:-:S04]  /*3d60*/  LOP3.LUT R14, R14, 0x1, R15, 0xf8, !PT ;  /* 0x000000010e0e7812 */ /* 0x000fc800078ef80f */
[----:B------:R-:W-:-:S04]  /*3d70*/  LOP3.LUT R14, R14, R13, RZ, 0xc0, !PT ;  /* 0x0000000d0e0e7212 */ /* 0x000fc800078ec0ff */
[----:B------:R-:W-:-:S04]  /*3d80*/  IADD3 R15, PT, PT, R15, R14, RZ ;  /* 0x0000000e0f0f7210 */ /* 0x000fc80007ffe0ff */
[----:B------:R-:W-:Y:S01]  /*3d90*/  LOP3.LUT R0, R15, R0, RZ, 0xfc, !PT ;  /* 0x000000000f007212 */ /* 0x000fe200078efcff */
[----:B------:R-:W-:Y:S06]  /*3da0*/  BRA `(.L_x_83) ;  /* 0x0000000000107947 */ /* 0x000fec0003800000 */
.L_x_82:
[----:B------:R-:W-:-:S04]  /*3db0*/  LOP3.LUT R0, R0, 0x80000000, RZ, 0xc0, !PT ;  /* 0x8000000000007812 */ /* 0x000fc800078ec0ff */
[----:B------:R-:W-:Y:S01]  /*3dc0*/  LOP3.LUT R0, R0, 0x7f800000, RZ, 0xfc, !PT ;  /* 0x7f80000000007812 */ /* 0x000fe200078efcff */
[----:B------:R-:W-:Y:S06]  /*3dd0*/  BRA `(.L_x_83) ;  /* 0x0000000000047947 */ /* 0x000fec0003800000 */
.L_x_81:
[----:B------:R-:W-:-:S07]  /*3de0*/  LEA R0, R19, R0, 0x17 ;  /* 0x0000000013007211 */ /* 0x000fce00078eb8ff */
.L_x_83:
[----:B------:R-:W-:Y:S05]  /*3df0*/  BSYNC.RECONVERGENT B1 ;  /* 0x0000000000017941 */ /* 0x000fea0003800200 */
.L_x_80:
[----:B------:R-:W-:Y:S05]  /*3e00*/  BRA `(.L_x_84) ;  /* 0x0000000000207947 */ /* 0x000fea0003800000 */
.L_x_79:
[----:B------:R-:W-:-:S04]  /*3e10*/  LOP3.LUT R0, R15, 0x80000000, R0, 0x48, !PT ;  /* 0x800000000f007812 */ /* 0x000fc800078e4800 */
[----:B------:R-:W-:Y:S01]  /*3e20*/  LOP3.LUT R0, R0, 0x7f800000, RZ, 0xfc, !PT ;  /* 0x7f80000000007812 */ /* 0x000fe200078efcff */
[----:B------:R-:W-:Y:S06]  /*3e30*/  BRA `(.L_x_84) ;  /* 0x0000000000147947 */ /* 0x000fec0003800000 */
.L_x_78:
[----:B------:R-:W-:Y:S01]  /*3e40*/  LOP3.LUT R0, R15, 0x80000000, R0, 0x48, !PT ;  /* 0x800000000f007812 */ /* 0x000fe200078e4800 */
[----:B------:R-:W-:Y:S06]  /*3e50*/  BRA `(.L_x_84) ;  /* 0x00000000000c7947 */ /* 0x000fec0003800000 */
.L_x_77:
[----:B------:R-:W0:Y:S01]  /*3e60*/  MUFU.RSQ R0, -QNAN ;  /* 0xffc0000000007908 */ /* 0x000e220000001400 */
[----:B------:R-:W-:Y:S05]  /*3e70*/  BRA `(.L_x_84) ;  /* 0x0000000000047947 */ /* 0x000fea0003800000 */
.L_x_76:
[----:B------:R-:W-:-:S07]  /*3e80*/  FADD.FTZ R0, R0, R3 ;  /* 0x0000000300007221 */ /* 0x000fce0000010000 */
.L_x_84:
[----:B------:R-:W-:Y:S05]  /*3e90*/  BSYNC.RECONVERGENT B0 ;  /* 0x0000000000007941 */ /* 0x000fea0003800200 */
.L_x_74:
[----:B------:R-:W-:Y:S01]  /*3ea0*/  HFMA2 R13, -RZ, RZ, 0, 0 ;  /* 0x00000000ff0d7431 */ /* 0x000fe200000001ff */
[----:B0-----:R-:W-:-:S03]  /*3eb0*/  MOV R15, R0 ;  /* 0x00000000000f7202 */ /* 0x001fc60000000f00 */
[----:B------:R-:W-:Y:S05]  /*3ec0*/  RET.REL.NODEC R12 `(_Z22softmax_forward_kernelPfS_iii) ;  /* 0xffffffc00c4c7950 */ /* 0x000fea0003c3ffff */
.L_x_85:
[----:B------:R-:W-:-:S00]  /*3ed0*/  BRA `(.L_x_85) ;  /* 0xfffffffc00fc7947 */ /* 0x000fc0000383ffff */
[----:B------:R-:W-:-:S00]  /*3ee0*/  NOP ;  /* 0x0000000000007918 */ /* 0x000fc00000000000 */
        /* <DEDUP_REMOVED lines=9> */
.L_x_86:


//--------------------- .nv.shared.reserved.0     --------------------------
	.section	.nv.shared.reserved.0,"aw",@nobits
	.weak		__nv_reservedSMEM_offset_0_alias
	.size		__nv_reservedSMEM_offset_0_alias, 0, 64
	.other		__nv_reservedSMEM_offset_0_alias,@"STO_CUDA_RESERVED_SHARED STV_DEFAULT"
__nv_reservedSMEM_offset_0_alias:
	.zero		0
	.zero		64


//--------------------- .nv.constant0._Z22softmax_forward_kernelPfS_iii --------------------------
	.section	.nv.constant0._Z22softmax_forward_kernelPfS_iii,"a",@progbits
	.sectionflags	@""
	.align	4
.nv.constant0._Z22softmax_forward_kernelPfS_iii:
	.zero		924


//--------------------- SYMBOLS --------------------------

	.type		.nv.reservedSmem.offset0,@object
	.size		.nv.reservedSmem.offset0,0x4
